//
// Generated by NVIDIA NVVM Compiler
//
// Compiler Build ID: CL-36424714
// Cuda compilation tools, release 13.0, V13.0.88
// Based on NVVM 20.0.0
//

.version 9.0
.target sm_100
.address_size 64

	// .globl	_Z11fft_permuteP6float4S0_i
.func  (.param .align 16 .b8 func_retval0[16]) __internal_trig_reduction_slowpathd
(
	.param .b64 __internal_trig_reduction_slowpathd_param_0
)
;
.global .align 8 .f64 pi2 = 0d401921FB54442D18;
// _ZZ11fft_permuteP6float4S0_iE3buf has been demoted
// _ZZ17fft_permute_smallP6float4S0_iE3buf has been demoted
// _ZZ13fft_transposeP6float4S0_iiS0_jE3buf has been demoted
// _ZZ5fft_aP6float4S0_S0_iE5share has been demoted
.global .align 8 .b8 __cudart_i2opi_d[144] = {8, 93, 141, 31, 177, 95, 251, 107, 234, 146, 82, 138, 247, 57, 7, 61, 123, 241, 229, 235, 199, 186, 39, 117, 45, 234, 95, 158, 102, 63, 70, 79, 183, 9, 203, 39, 207, 126, 54, 109, 31, 109, 10, 90, 139, 17, 47, 239, 15, 152, 5, 222, 255, 151, 248, 31, 59, 40, 249, 189, 139, 95, 132, 156, 244, 57, 83, 131, 57, 214, 145, 57, 65, 126, 95, 180, 38, 112, 156, 233, 132, 68, 187, 46, 245, 53, 130, 232, 62, 167, 41, 177, 28, 235, 29, 254, 28, 146, 209, 9, 234, 46, 73, 6, 224, 210, 77, 66, 58, 110, 36, 183, 97, 197, 187, 222, 171, 99, 81, 254, 65, 144, 67, 60, 153, 149, 98, 219, 192, 221, 52, 245, 209, 87, 39, 252, 41, 21, 68, 78, 110, 131, 249, 162};
.global .align 16 .b8 __cudart_sin_cos_coeffs[128] = {70, 210, 176, 44, 241, 229, 90, 190, 146, 227, 172, 105, 227, 29, 199, 62, 161, 98, 219, 25, 160, 1, 42, 191, 24, 8, 17, 17, 17, 17, 129, 63, 84, 85, 85, 85, 85, 85, 197, 191, 0, 0, 0, 0, 0, 0, 0, 0, 0, 0, 0, 0, 0, 0, 0, 0, 100, 129, 253, 32, 131, 255, 168, 189, 40, 133, 239, 193, 167, 238, 33, 62, 217, 230, 6, 142, 79, 126, 146, 190, 233, 188, 221, 25, 160, 1, 250, 62, 71, 93, 193, 22, 108, 193, 86, 191, 81, 85, 85, 85, 85, 85, 165, 63, 0, 0, 0, 0, 0, 0, 224, 191, 0, 0, 0, 0, 0, 0, 240, 63};

.visible .entry _Z11fft_permuteP6float4S0_i(
	.param .u64 .ptr .align 1 _Z11fft_permuteP6float4S0_i_param_0,
	.param .u64 .ptr .align 1 _Z11fft_permuteP6float4S0_i_param_1,
	.param .u32 _Z11fft_permuteP6float4S0_i_param_2
)
{
	.reg .b32 	%r<27>;
	.reg .b32 	%f<9>;
	.reg .b64 	%rd<9>;
	// demoted variable
	.shared .align 4 .b8 _ZZ11fft_permuteP6float4S0_iE3buf[16896];
	ld.param.u64 	%rd1, [_Z11fft_permuteP6float4S0_i_param_0];
	ld.param.u64 	%rd2, [_Z11fft_permuteP6float4S0_i_param_1];
	ld.param.u32 	%r1, [_Z11fft_permuteP6float4S0_i_param_2];
	cvta.to.global.u64 	%rd3, %rd2;
	cvta.to.global.u64 	%rd4, %rd1;
	mov.u32 	%r2, %tid.x;
	mov.u32 	%r3, %tid.y;
	mov.u32 	%r4, %ctaid.x;
	add.s32 	%r5, %r1, -5;
	shl.b32 	%r6, %r3, %r5;
	add.s32 	%r7, %r6, %r2;
	shl.b32 	%r8, %r4, 5;
	add.s32 	%r9, %r7, %r8;
	brev.b32 	%r10, %r9;
	sub.s32 	%r11, 32, %r1;
	shr.u32 	%r12, %r10, %r11;
	mul.wide.u32 	%rd5, %r9, 16;
	add.s64 	%rd6, %rd4, %rd5;
	ld.global.v4.f32 	{%f1, %f2, %f3, %f4}, [%rd6];
	mov.u32 	%r13, _ZZ11fft_permuteP6float4S0_iE3buf;
	mad.lo.s32 	%r14, %r2, 132, %r13;
	shl.b32 	%r15, %r3, 2;
	add.s32 	%r16, %r14, %r15;
	st.shared.f32 	[%r16], %f1;
	st.shared.f32 	[%r16+4224], %f2;
	st.shared.f32 	[%r16+8448], %f3;
	st.shared.f32 	[%r16+12672], %f4;
	bar.sync 	0;
	and.b32  	%r17, %r12, 31;
	mad.lo.s32 	%r18, %r17, 132, %r13;
	shr.u32 	%r19, %r10, 25;
	and.b32  	%r20, %r19, 124;
	add.s32 	%r21, %r18, %r20;
	ld.shared.f32 	%f5, [%r21];
	ld.shared.f32 	%f6, [%r21+4224];
	ld.shared.f32 	%f7, [%r21+8448];
	ld.shared.f32 	%f8, [%r21+12672];
	mov.b32 	%r22, 1;
	shl.b32 	%r23, %r22, %r5;
	add.s32 	%r24, %r23, -32;
	and.b32  	%r25, %r12, %r24;
	add.s32 	%r26, %r25, %r7;
	mul.wide.u32 	%rd7, %r26, 16;
	add.s64 	%rd8, %rd3, %rd7;
	st.global.v4.f32 	[%rd8], {%f5, %f6, %f7, %f8};
	ret;

}
	// .globl	_Z17fft_permute_smallP6float4S0_i
.visible .entry _Z17fft_permute_smallP6float4S0_i(
	.param .u64 .ptr .align 1 _Z17fft_permute_smallP6float4S0_i_param_0,
	.param .u64 .ptr .align 1 _Z17fft_permute_smallP6float4S0_i_param_1,
	.param .u32 _Z17fft_permute_smallP6float4S0_i_param_2
)
{
	.reg .pred 	%p<2>;
	.reg .b32 	%r<23>;
	.reg .b32 	%f<9>;
	.reg .b64 	%rd<8>;
	// demoted variable
	.shared .align 16 .b8 _ZZ17fft_permute_smallP6float4S0_iE3buf[16896];
	ld.param.u64 	%rd1, [_Z17fft_permute_smallP6float4S0_i_param_0];
	ld.param.u64 	%rd2, [_Z17fft_permute_smallP6float4S0_i_param_1];
	ld.param.u32 	%r1, [_Z17fft_permute_smallP6float4S0_i_param_2];
	add.s32 	%r2, %r1, -11;
	setp.lt.u32 	%p1, %r2, -10;
	@%p1 bra 	$L__BB1_2;
	cvta.to.global.u64 	%rd3, %rd1;
	cvta.to.global.u64 	%rd4, %rd2;
	mov.u32 	%r3, %tid.x;
	mov.u32 	%r4, %ctaid.x;
	mov.u32 	%r5, %ntid.x;
	mad.lo.s32 	%r6, %r4, %r5, %r3;
	brev.b32 	%r7, %r3;
	sub.s32 	%r8, 32, %r1;
	shr.u32 	%r9, %r7, %r8;
	mov.b32 	%r10, -1;
	shl.b32 	%r11, %r10, %r1;
	and.b32  	%r12, %r11, %r3;
	or.b32  	%r13, %r9, %r12;
	mul.wide.u32 	%rd5, %r6, 16;
	add.s64 	%rd6, %rd3, %rd5;
	ld.global.v4.f32 	{%f1, %f2, %f3, %f4}, [%rd6];
	shr.u32 	%r14, %r3, 5;
	add.s32 	%r15, %r14, %r3;
	shl.b32 	%r16, %r15, 4;
	mov.u32 	%r17, _ZZ17fft_permute_smallP6float4S0_iE3buf;
	add.s32 	%r18, %r17, %r16;
	st.shared.v4.f32 	[%r18], {%f1, %f2, %f3, %f4};
	bar.sync 	0;
	shr.u32 	%r19, %r13, 5;
	add.s32 	%r20, %r19, %r13;
	shl.b32 	%r21, %r20, 4;
	add.s32 	%r22, %r17, %r21;
	ld.shared.v4.f32 	{%f5, %f6, %f7, %f8}, [%r22];
	add.s64 	%rd7, %rd4, %rd5;
	st.global.v4.f32 	[%rd7], {%f5, %f6, %f7, %f8};
$L__BB1_2:
	ret;

}
	// .globl	_Z13fft_transposeP6float4S0_iiS0_j
.visible .entry _Z13fft_transposeP6float4S0_iiS0_j(
	.param .u64 .ptr .align 1 _Z13fft_transposeP6float4S0_iiS0_j_param_0,
	.param .u64 .ptr .align 1 _Z13fft_transposeP6float4S0_iiS0_j_param_1,
	.param .u32 _Z13fft_transposeP6float4S0_iiS0_j_param_2,
	.param .u32 _Z13fft_transposeP6float4S0_iiS0_j_param_3,
	.param .u64 .ptr .align 1 _Z13fft_transposeP6float4S0_iiS0_j_param_4,
	.param .u32 _Z13fft_transposeP6float4S0_iiS0_j_param_5
)
{
	.reg .pred 	%p<7>;
	.reg .b32 	%r<28>;
	.reg .b32 	%f<91>;
	.reg .b64 	%rd<13>;
	// demoted variable
	.shared .align 16 .b8 _ZZ13fft_transposeP6float4S0_iiS0_jE3buf[16896];
	ld.param.u64 	%rd1, [_Z13fft_transposeP6float4S0_iiS0_j_param_0];
	ld.param.u64 	%rd2, [_Z13fft_transposeP6float4S0_iiS0_j_param_1];
	ld.param.u32 	%r9, [_Z13fft_transposeP6float4S0_iiS0_j_param_2];
	ld.param.u32 	%r12, [_Z13fft_transposeP6float4S0_iiS0_j_param_3];
	ld.param.u64 	%rd3, [_Z13fft_transposeP6float4S0_iiS0_j_param_4];
	ld.param.u32 	%r11, [_Z13fft_transposeP6float4S0_iiS0_j_param_5];
	mov.u32 	%r1, %tid.x;
	mov.u32 	%r2, %tid.y;
	mov.u32 	%r13, %ctaid.x;
	mov.u32 	%r14, %ctaid.y;
	shl.b32 	%r3, %r13, 5;
	shl.b32 	%r4, %r14, 5;
	add.s32 	%r5, %r3, %r1;
	setp.ge.s32 	%p1, %r5, %r9;
	add.s32 	%r15, %r4, %r2;
	setp.ge.s32 	%p2, %r15, %r12;
	or.pred  	%p3, %p1, %p2;
	@%p3 bra 	$L__BB2_2;
	cvta.to.global.u64 	%rd4, %rd1;
	cvta.to.global.u64 	%rd5, %rd3;
	mad.lo.s32 	%r16, %r9, %r15, %r5;
	mul.wide.u32 	%rd6, %r16, 16;
	add.s64 	%rd7, %rd4, %rd6;
	ld.global.v4.f32 	{%f1, %f2, %f3, %f4}, [%rd7];
	and.b32  	%r17, %r11, %r16;
	mul.wide.u32 	%rd8, %r17, 16;
	add.s64 	%rd9, %rd5, %rd8;
	ld.global.v4.f32 	{%f5, %f6, %f7, %f8}, [%rd9];
	mul.f32 	%f9, %f1, %f5;
	neg.f32 	%f10, %f9;
	fma.rn.f32 	%f11, %f1, %f5, %f10;
	fma.rn.f32 	%f12, %f2, %f6, %f11;
	fma.rn.f32 	%f13, %f2, %f5, %f12;
	fma.rn.f32 	%f14, %f1, %f6, %f13;
	add.f32 	%f15, %f9, %f14;
	sub.f32 	%f16, %f15, %f9;
	sub.f32 	%f17, %f14, %f16;
	mul.f32 	%f18, %f3, %f7;
	neg.f32 	%f19, %f18;
	fma.rn.f32 	%f20, %f3, %f7, %f19;
	fma.rn.f32 	%f21, %f4, %f8, %f20;
	fma.rn.f32 	%f22, %f4, %f7, %f21;
	fma.rn.f32 	%f23, %f3, %f8, %f22;
	add.f32 	%f24, %f18, %f23;
	sub.f32 	%f25, %f24, %f18;
	sub.f32 	%f26, %f23, %f25;
	neg.f32 	%f27, %f24;
	neg.f32 	%f28, %f26;
	sub.f32 	%f29, %f15, %f24;
	add.f32 	%f30, %f24, %f29;
	sub.f32 	%f31, %f29, %f30;
	sub.f32 	%f32, %f15, %f30;
	sub.f32 	%f33, %f27, %f31;
	add.f32 	%f34, %f32, %f33;
	sub.f32 	%f35, %f17, %f26;
	add.f32 	%f36, %f26, %f35;
	sub.f32 	%f37, %f35, %f36;
	sub.f32 	%f38, %f17, %f36;
	sub.f32 	%f39, %f28, %f37;
	add.f32 	%f40, %f38, %f39;
	add.f32 	%f41, %f35, %f34;
	add.f32 	%f42, %f29, %f41;
	sub.f32 	%f43, %f42, %f29;
	sub.f32 	%f44, %f41, %f43;
	add.f32 	%f45, %f40, %f44;
	add.f32 	%f46, %f42, %f45;
	sub.f32 	%f47, %f46, %f42;
	sub.f32 	%f48, %f45, %f47;
	mul.f32 	%f49, %f1, %f7;
	neg.f32 	%f50, %f49;
	fma.rn.f32 	%f51, %f1, %f7, %f50;
	fma.rn.f32 	%f52, %f2, %f8, %f51;
	fma.rn.f32 	%f53, %f2, %f7, %f52;
	fma.rn.f32 	%f54, %f1, %f8, %f53;
	add.f32 	%f55, %f49, %f54;
	sub.f32 	%f56, %f55, %f49;
	sub.f32 	%f57, %f54, %f56;
	mul.f32 	%f58, %f3, %f5;
	neg.f32 	%f59, %f58;
	fma.rn.f32 	%f60, %f3, %f5, %f59;
	fma.rn.f32 	%f61, %f4, %f6, %f60;
	fma.rn.f32 	%f62, %f4, %f5, %f61;
	fma.rn.f32 	%f63, %f3, %f6, %f62;
	add.f32 	%f64, %f58, %f63;
	sub.f32 	%f65, %f64, %f58;
	sub.f32 	%f66, %f63, %f65;
	add.f32 	%f67, %f64, %f55;
	sub.f32 	%f68, %f67, %f64;
	sub.f32 	%f69, %f67, %f68;
	sub.f32 	%f70, %f55, %f68;
	sub.f32 	%f71, %f64, %f69;
	add.f32 	%f72, %f70, %f71;
	add.f32 	%f73, %f66, %f57;
	sub.f32 	%f74, %f73, %f66;
	sub.f32 	%f75, %f73, %f74;
	sub.f32 	%f76, %f57, %f74;
	sub.f32 	%f77, %f66, %f75;
	add.f32 	%f78, %f76, %f77;
	add.f32 	%f79, %f73, %f72;
	add.f32 	%f80, %f67, %f79;
	sub.f32 	%f81, %f80, %f67;
	sub.f32 	%f82, %f79, %f81;
	add.f32 	%f83, %f78, %f82;
	add.f32 	%f84, %f80, %f83;
	sub.f32 	%f85, %f84, %f80;
	sub.f32 	%f86, %f83, %f85;
	mad.lo.s32 	%r18, %r2, 33, %r1;
	shl.b32 	%r19, %r18, 4;
	mov.u32 	%r20, _ZZ13fft_transposeP6float4S0_iiS0_jE3buf;
	add.s32 	%r21, %r20, %r19;
	st.shared.v4.f32 	[%r21], {%f46, %f48, %f84, %f86};
$L__BB2_2:
	bar.sync 	0;
	add.s32 	%r7, %r3, %r2;
	setp.ge.s32 	%p4, %r7, %r9;
	add.s32 	%r22, %r4, %r1;
	setp.ge.s32 	%p5, %r22, %r12;
	or.pred  	%p6, %p4, %p5;
	@%p6 bra 	$L__BB2_4;
	mad.lo.s32 	%r23, %r12, %r7, %r22;
	cvta.to.global.u64 	%rd10, %rd2;
	mul.wide.u32 	%rd11, %r23, 16;
	add.s64 	%rd12, %rd10, %rd11;
	mad.lo.s32 	%r24, %r1, 33, %r2;
	shl.b32 	%r25, %r24, 4;
	mov.u32 	%r26, _ZZ13fft_transposeP6float4S0_iiS0_jE3buf;
	add.s32 	%r27, %r26, %r25;
	ld.shared.v4.f32 	{%f87, %f88, %f89, %f90}, [%r27];
	st.global.v4.f32 	[%rd12], {%f87, %f88, %f89, %f90};
$L__BB2_4:
	ret;

}
	// .globl	_Z5fft_aP6float4S0_S0_i
.visible .entry _Z5fft_aP6float4S0_S0_i(
	.param .u64 .ptr .align 1 _Z5fft_aP6float4S0_S0_i_param_0,
	.param .u64 .ptr .align 1 _Z5fft_aP6float4S0_S0_i_param_1,
	.param .u64 .ptr .align 1 _Z5fft_aP6float4S0_S0_i_param_2,
	.param .u32 _Z5fft_aP6float4S0_S0_i_param_3
)
{
	.reg .pred 	%p<14>;
	.reg .b32 	%r<71>;
	.reg .b32 	%f<348>;
	.reg .b64 	%rd<15>;
	// demoted variable
	.shared .align 16 .b8 _ZZ5fft_aP6float4S0_S0_iE5share[16384];
	ld.param.u64 	%rd2, [_Z5fft_aP6float4S0_S0_i_param_0];
	ld.param.u64 	%rd3, [_Z5fft_aP6float4S0_S0_i_param_1];
	ld.param.u64 	%rd4, [_Z5fft_aP6float4S0_S0_i_param_2];
	ld.param.u32 	%r14, [_Z5fft_aP6float4S0_S0_i_param_3];
	cvta.to.global.u64 	%rd1, %rd4;
	mov.u32 	%r1, %tid.x;
	add.s32 	%r15, %r14, -11;
	setp.lt.u32 	%p1, %r15, -10;
	@%p1 bra 	$L__BB3_8;
	mov.u32 	%r16, %ntid.x;
	mov.u32 	%r17, %ctaid.x;
	cvta.to.global.u64 	%rd5, %rd2;
	shl.b32 	%r18, %r1, 1;
	and.b32  	%r19, %r18, 2;
	sub.s32 	%r20, 1, %r19;
	mad.lo.s32 	%r2, %r16, %r17, %r1;
	mul.wide.u32 	%rd6, %r2, 16;
	add.s64 	%rd7, %rd5, %rd6;
	ld.global.v4.f32 	{%f29, %f30, %f31, %f32}, [%rd7];
	mov.b32 	%r21, %f29;
	shfl.sync.bfly.b32	%r22|%p2, %r21, 1, 31, -1;
	mov.b32 	%f33, %r22;
	mov.b32 	%r23, %f30;
	shfl.sync.bfly.b32	%r24|%p3, %r23, 1, 31, -1;
	mov.b32 	%f34, %r24;
	mov.b32 	%r25, %f31;
	shfl.sync.bfly.b32	%r26|%p4, %r25, 1, 31, -1;
	mov.b32 	%f35, %r26;
	mov.b32 	%r27, %f32;
	shfl.sync.bfly.b32	%r28|%p5, %r27, 1, 31, -1;
	mov.b32 	%f36, %r28;
	cvt.rn.f32.s32 	%f37, %r20;
	mul.f32 	%f38, %f29, %f37;
	mul.f32 	%f39, %f30, %f37;
	mul.f32 	%f40, %f31, %f37;
	mul.f32 	%f41, %f32, %f37;
	add.f32 	%f42, %f38, %f33;
	sub.f32 	%f43, %f42, %f33;
	sub.f32 	%f44, %f42, %f43;
	sub.f32 	%f45, %f38, %f43;
	sub.f32 	%f46, %f33, %f44;
	add.f32 	%f47, %f45, %f46;
	add.f32 	%f48, %f39, %f34;
	sub.f32 	%f49, %f48, %f34;
	sub.f32 	%f50, %f48, %f49;
	sub.f32 	%f51, %f39, %f49;
	sub.f32 	%f52, %f34, %f50;
	add.f32 	%f53, %f51, %f52;
	add.f32 	%f54, %f48, %f47;
	add.f32 	%f55, %f42, %f54;
	sub.f32 	%f56, %f55, %f42;
	sub.f32 	%f57, %f54, %f56;
	add.f32 	%f58, %f53, %f57;
	add.f32 	%f344, %f55, %f58;
	sub.f32 	%f59, %f344, %f55;
	sub.f32 	%f345, %f58, %f59;
	add.f32 	%f60, %f40, %f35;
	sub.f32 	%f61, %f60, %f35;
	sub.f32 	%f62, %f60, %f61;
	sub.f32 	%f63, %f40, %f61;
	sub.f32 	%f64, %f35, %f62;
	add.f32 	%f65, %f63, %f64;
	add.f32 	%f66, %f41, %f36;
	sub.f32 	%f67, %f66, %f36;
	sub.f32 	%f68, %f66, %f67;
	sub.f32 	%f69, %f41, %f67;
	sub.f32 	%f70, %f36, %f68;
	add.f32 	%f71, %f69, %f70;
	add.f32 	%f72, %f66, %f65;
	add.f32 	%f73, %f60, %f72;
	sub.f32 	%f74, %f73, %f60;
	sub.f32 	%f75, %f72, %f74;
	add.f32 	%f76, %f71, %f75;
	add.f32 	%f346, %f73, %f76;
	sub.f32 	%f77, %f346, %f73;
	sub.f32 	%f347, %f76, %f77;
	setp.lt.u32 	%p6, %r14, 2;
	@%p6 bra 	$L__BB3_4;
	min.u32 	%r30, %r14, 5;
	neg.s32 	%r68, %r30;
	mov.b32 	%r67, 0;
$L__BB3_3:
	add.s32 	%r67, %r67, 1;
	mov.b32 	%r31, 2;
	shl.b32 	%r32, %r31, %r67;
	add.s32 	%r33, %r32, -1;
	and.b32  	%r34, %r33, %r1;
	shr.u32 	%r35, %r34, %r67;
	shl.b32 	%r36, %r35, 1;
	sub.s32 	%r37, 1, %r36;
	add.s32 	%r38, %r34, %r32;
	mul.wide.u32 	%rd8, %r38, 16;
	add.s64 	%rd9, %rd1, %rd8;
	ld.global.v4.f32 	{%f78, %f79, %f80, %f81}, [%rd9];
	mul.f32 	%f82, %f344, %f78;
	neg.f32 	%f83, %f82;
	fma.rn.f32 	%f84, %f344, %f78, %f83;
	fma.rn.f32 	%f85, %f345, %f79, %f84;
	fma.rn.f32 	%f86, %f345, %f78, %f85;
	fma.rn.f32 	%f87, %f344, %f79, %f86;
	add.f32 	%f88, %f82, %f87;
	sub.f32 	%f89, %f88, %f82;
	sub.f32 	%f90, %f87, %f89;
	mul.f32 	%f91, %f346, %f80;
	neg.f32 	%f92, %f91;
	fma.rn.f32 	%f93, %f346, %f80, %f92;
	fma.rn.f32 	%f94, %f347, %f81, %f93;
	fma.rn.f32 	%f95, %f347, %f80, %f94;
	fma.rn.f32 	%f96, %f346, %f81, %f95;
	add.f32 	%f97, %f91, %f96;
	sub.f32 	%f98, %f97, %f91;
	sub.f32 	%f99, %f96, %f98;
	neg.f32 	%f100, %f97;
	neg.f32 	%f101, %f99;
	sub.f32 	%f102, %f88, %f97;
	add.f32 	%f103, %f97, %f102;
	sub.f32 	%f104, %f102, %f103;
	sub.f32 	%f105, %f88, %f103;
	sub.f32 	%f106, %f100, %f104;
	add.f32 	%f107, %f105, %f106;
	sub.f32 	%f108, %f90, %f99;
	add.f32 	%f109, %f99, %f108;
	sub.f32 	%f110, %f108, %f109;
	sub.f32 	%f111, %f90, %f109;
	sub.f32 	%f112, %f101, %f110;
	add.f32 	%f113, %f111, %f112;
	add.f32 	%f114, %f108, %f107;
	add.f32 	%f115, %f102, %f114;
	sub.f32 	%f116, %f115, %f102;
	sub.f32 	%f117, %f114, %f116;
	add.f32 	%f118, %f113, %f117;
	add.f32 	%f119, %f115, %f118;
	sub.f32 	%f120, %f119, %f115;
	sub.f32 	%f121, %f118, %f120;
	mul.f32 	%f122, %f344, %f80;
	neg.f32 	%f123, %f122;
	fma.rn.f32 	%f124, %f344, %f80, %f123;
	fma.rn.f32 	%f125, %f345, %f81, %f124;
	fma.rn.f32 	%f126, %f345, %f80, %f125;
	fma.rn.f32 	%f127, %f344, %f81, %f126;
	add.f32 	%f128, %f122, %f127;
	sub.f32 	%f129, %f128, %f122;
	sub.f32 	%f130, %f127, %f129;
	mul.f32 	%f131, %f346, %f78;
	neg.f32 	%f132, %f131;
	fma.rn.f32 	%f133, %f346, %f78, %f132;
	fma.rn.f32 	%f134, %f347, %f79, %f133;
	fma.rn.f32 	%f135, %f347, %f78, %f134;
	fma.rn.f32 	%f136, %f346, %f79, %f135;
	add.f32 	%f137, %f131, %f136;
	sub.f32 	%f138, %f137, %f131;
	sub.f32 	%f139, %f136, %f138;
	add.f32 	%f140, %f137, %f128;
	sub.f32 	%f141, %f140, %f137;
	sub.f32 	%f142, %f140, %f141;
	sub.f32 	%f143, %f128, %f141;
	sub.f32 	%f144, %f137, %f142;
	add.f32 	%f145, %f143, %f144;
	add.f32 	%f146, %f139, %f130;
	sub.f32 	%f147, %f146, %f139;
	sub.f32 	%f148, %f146, %f147;
	sub.f32 	%f149, %f130, %f147;
	sub.f32 	%f150, %f139, %f148;
	add.f32 	%f151, %f149, %f150;
	add.f32 	%f152, %f146, %f145;
	add.f32 	%f153, %f140, %f152;
	sub.f32 	%f154, %f153, %f140;
	sub.f32 	%f155, %f152, %f154;
	add.f32 	%f156, %f151, %f155;
	add.f32 	%f157, %f153, %f156;
	sub.f32 	%f158, %f157, %f153;
	sub.f32 	%f159, %f156, %f158;
	mov.b32 	%r39, 1;
	shl.b32 	%r40, %r39, %r67;
	mov.b32 	%r41, %f119;
	shfl.sync.bfly.b32	%r42|%p7, %r41, %r40, 31, -1;
	mov.b32 	%f160, %r42;
	mov.b32 	%r43, %f121;
	shfl.sync.bfly.b32	%r44|%p8, %r43, %r40, 31, -1;
	mov.b32 	%f161, %r44;
	mov.b32 	%r45, %f157;
	shfl.sync.bfly.b32	%r46|%p9, %r45, %r40, 31, -1;
	mov.b32 	%f162, %r46;
	mov.b32 	%r47, %f159;
	shfl.sync.bfly.b32	%r48|%p10, %r47, %r40, 31, -1;
	mov.b32 	%f163, %r48;
	cvt.rn.f32.s32 	%f164, %r37;
	mul.f32 	%f165, %f119, %f164;
	mul.f32 	%f166, %f121, %f164;
	mul.f32 	%f167, %f157, %f164;
	mul.f32 	%f168, %f159, %f164;
	add.f32 	%f169, %f165, %f160;
	sub.f32 	%f170, %f169, %f160;
	sub.f32 	%f171, %f169, %f170;
	sub.f32 	%f172, %f165, %f170;
	sub.f32 	%f173, %f160, %f171;
	add.f32 	%f174, %f172, %f173;
	add.f32 	%f175, %f166, %f161;
	sub.f32 	%f176, %f175, %f161;
	sub.f32 	%f177, %f175, %f176;
	sub.f32 	%f178, %f166, %f176;
	sub.f32 	%f179, %f161, %f177;
	add.f32 	%f180, %f178, %f179;
	add.f32 	%f181, %f175, %f174;
	add.f32 	%f182, %f169, %f181;
	sub.f32 	%f183, %f182, %f169;
	sub.f32 	%f184, %f181, %f183;
	add.f32 	%f185, %f180, %f184;
	add.f32 	%f344, %f182, %f185;
	sub.f32 	%f186, %f344, %f182;
	sub.f32 	%f345, %f185, %f186;
	add.f32 	%f187, %f167, %f162;
	sub.f32 	%f188, %f187, %f162;
	sub.f32 	%f189, %f187, %f188;
	sub.f32 	%f190, %f167, %f188;
	sub.f32 	%f191, %f162, %f189;
	add.f32 	%f192, %f190, %f191;
	add.f32 	%f193, %f168, %f163;
	sub.f32 	%f194, %f193, %f163;
	sub.f32 	%f195, %f193, %f194;
	sub.f32 	%f196, %f168, %f194;
	sub.f32 	%f197, %f163, %f195;
	add.f32 	%f198, %f196, %f197;
	add.f32 	%f199, %f193, %f192;
	add.f32 	%f200, %f187, %f199;
	sub.f32 	%f201, %f200, %f187;
	sub.f32 	%f202, %f199, %f201;
	add.f32 	%f203, %f198, %f202;
	add.f32 	%f346, %f200, %f203;
	sub.f32 	%f204, %f346, %f200;
	sub.f32 	%f347, %f203, %f204;
	add.s32 	%r68, %r68, 1;
	setp.eq.s32 	%p11, %r68, -1;
	@%p11 bra 	$L__BB3_4;
	bra.uni 	$L__BB3_3;
$L__BB3_4:
	setp.lt.u32 	%p12, %r14, 6;
	@%p12 bra 	$L__BB3_7;
	shl.b32 	%r50, %r1, 4;
	mov.u32 	%r51, _ZZ5fft_aP6float4S0_S0_iE5share;
	add.s32 	%r4, %r51, %r50;
	neg.s32 	%r70, %r14;
	mov.b32 	%r69, 0;
$L__BB3_6:
	add.s32 	%r52, %r69, 5;
	bar.sync 	0;
	mov.b32 	%r53, 2;
	shl.b32 	%r54, %r53, %r52;
	add.s32 	%r55, %r54, -1;
	and.b32  	%r56, %r55, %r1;
	shr.u32 	%r57, %r56, %r52;
	shl.b32 	%r58, %r57, 1;
	sub.s32 	%r59, 1, %r58;
	add.s32 	%r60, %r56, %r54;
	mul.wide.s32 	%rd10, %r60, 16;
	add.s64 	%rd11, %rd1, %rd10;
	ld.global.v4.f32 	{%f205, %f206, %f207, %f208}, [%rd11];
	mul.f32 	%f209, %f344, %f205;
	neg.f32 	%f210, %f209;
	fma.rn.f32 	%f211, %f344, %f205, %f210;
	fma.rn.f32 	%f212, %f345, %f206, %f211;
	fma.rn.f32 	%f213, %f345, %f205, %f212;
	fma.rn.f32 	%f214, %f344, %f206, %f213;
	add.f32 	%f215, %f209, %f214;
	sub.f32 	%f216, %f215, %f209;
	sub.f32 	%f217, %f214, %f216;
	mul.f32 	%f218, %f346, %f207;
	neg.f32 	%f219, %f218;
	fma.rn.f32 	%f220, %f346, %f207, %f219;
	fma.rn.f32 	%f221, %f347, %f208, %f220;
	fma.rn.f32 	%f222, %f347, %f207, %f221;
	fma.rn.f32 	%f223, %f346, %f208, %f222;
	add.f32 	%f224, %f218, %f223;
	sub.f32 	%f225, %f224, %f218;
	sub.f32 	%f226, %f223, %f225;
	neg.f32 	%f227, %f224;
	neg.f32 	%f228, %f226;
	sub.f32 	%f229, %f215, %f224;
	add.f32 	%f230, %f224, %f229;
	sub.f32 	%f231, %f229, %f230;
	sub.f32 	%f232, %f215, %f230;
	sub.f32 	%f233, %f227, %f231;
	add.f32 	%f234, %f232, %f233;
	sub.f32 	%f235, %f217, %f226;
	add.f32 	%f236, %f226, %f235;
	sub.f32 	%f237, %f235, %f236;
	sub.f32 	%f238, %f217, %f236;
	sub.f32 	%f239, %f228, %f237;
	add.f32 	%f240, %f238, %f239;
	add.f32 	%f241, %f235, %f234;
	add.f32 	%f242, %f229, %f241;
	sub.f32 	%f243, %f242, %f229;
	sub.f32 	%f244, %f241, %f243;
	add.f32 	%f245, %f240, %f244;
	add.f32 	%f246, %f242, %f245;
	sub.f32 	%f247, %f246, %f242;
	sub.f32 	%f248, %f245, %f247;
	mul.f32 	%f249, %f344, %f207;
	neg.f32 	%f250, %f249;
	fma.rn.f32 	%f251, %f344, %f207, %f250;
	fma.rn.f32 	%f252, %f345, %f208, %f251;
	fma.rn.f32 	%f253, %f345, %f207, %f252;
	fma.rn.f32 	%f254, %f344, %f208, %f253;
	add.f32 	%f255, %f249, %f254;
	sub.f32 	%f256, %f255, %f249;
	sub.f32 	%f257, %f254, %f256;
	mul.f32 	%f258, %f346, %f205;
	neg.f32 	%f259, %f258;
	fma.rn.f32 	%f260, %f346, %f205, %f259;
	fma.rn.f32 	%f261, %f347, %f206, %f260;
	fma.rn.f32 	%f262, %f347, %f205, %f261;
	fma.rn.f32 	%f263, %f346, %f206, %f262;
	add.f32 	%f264, %f258, %f263;
	sub.f32 	%f265, %f264, %f258;
	sub.f32 	%f266, %f263, %f265;
	add.f32 	%f267, %f264, %f255;
	sub.f32 	%f268, %f267, %f264;
	sub.f32 	%f269, %f267, %f268;
	sub.f32 	%f270, %f255, %f268;
	sub.f32 	%f271, %f264, %f269;
	add.f32 	%f272, %f270, %f271;
	add.f32 	%f273, %f266, %f257;
	sub.f32 	%f274, %f273, %f266;
	sub.f32 	%f275, %f273, %f274;
	sub.f32 	%f276, %f257, %f274;
	sub.f32 	%f277, %f266, %f275;
	add.f32 	%f278, %f276, %f277;
	add.f32 	%f279, %f273, %f272;
	add.f32 	%f280, %f267, %f279;
	sub.f32 	%f281, %f280, %f267;
	sub.f32 	%f282, %f279, %f281;
	add.f32 	%f283, %f278, %f282;
	add.f32 	%f284, %f280, %f283;
	sub.f32 	%f285, %f284, %f280;
	sub.f32 	%f286, %f283, %f285;
	st.shared.v4.f32 	[%r4], {%f246, %f248, %f284, %f286};
	cvt.rn.f32.s32 	%f287, %r59;
	mul.f32 	%f288, %f246, %f287;
	mul.f32 	%f289, %f248, %f287;
	mul.f32 	%f290, %f284, %f287;
	mul.f32 	%f291, %f286, %f287;
	bar.sync 	0;
	mov.b32 	%r61, 1;
	shl.b32 	%r62, %r61, %r52;
	xor.b32  	%r63, %r62, %r1;
	shl.b32 	%r64, %r63, 4;
	add.s32 	%r66, %r51, %r64;
	ld.shared.v4.f32 	{%f292, %f293, %f294, %f295}, [%r66];
	add.f32 	%f296, %f292, %f288;
	sub.f32 	%f297, %f296, %f292;
	sub.f32 	%f298, %f296, %f297;
	sub.f32 	%f299, %f288, %f297;
	sub.f32 	%f300, %f292, %f298;
	add.f32 	%f301, %f299, %f300;
	add.f32 	%f302, %f293, %f289;
	sub.f32 	%f303, %f302, %f293;
	sub.f32 	%f304, %f302, %f303;
	sub.f32 	%f305, %f289, %f303;
	sub.f32 	%f306, %f293, %f304;
	add.f32 	%f307, %f305, %f306;
	add.f32 	%f308, %f302, %f301;
	add.f32 	%f309, %f296, %f308;
	sub.f32 	%f310, %f309, %f296;
	sub.f32 	%f311, %f308, %f310;
	add.f32 	%f312, %f307, %f311;
	add.f32 	%f344, %f309, %f312;
	sub.f32 	%f313, %f344, %f309;
	sub.f32 	%f345, %f312, %f313;
	add.f32 	%f314, %f294, %f290;
	sub.f32 	%f315, %f314, %f294;
	sub.f32 	%f316, %f314, %f315;
	sub.f32 	%f317, %f290, %f315;
	sub.f32 	%f318, %f294, %f316;
	add.f32 	%f319, %f317, %f318;
	add.f32 	%f320, %f295, %f291;
	sub.f32 	%f321, %f320, %f295;
	sub.f32 	%f322, %f320, %f321;
	sub.f32 	%f323, %f291, %f321;
	sub.f32 	%f324, %f295, %f322;
	add.f32 	%f325, %f323, %f324;
	add.f32 	%f326, %f320, %f319;
	add.f32 	%f327, %f314, %f326;
	sub.f32 	%f328, %f327, %f314;
	sub.f32 	%f329, %f326, %f328;
	add.f32 	%f330, %f325, %f329;
	add.f32 	%f346, %f327, %f330;
	sub.f32 	%f331, %f346, %f327;
	sub.f32 	%f347, %f330, %f331;
	add.s32 	%r70, %r70, 1;
	add.s32 	%r69, %r69, 1;
	setp.ne.s32 	%p13, %r70, -5;
	@%p13 bra 	$L__BB3_6;
$L__BB3_7:
	cvta.to.global.u64 	%rd12, %rd3;
	add.s64 	%rd14, %rd12, %rd6;
	st.global.v4.f32 	[%rd14], {%f344, %f345, %f346, %f347};
$L__BB3_8:
	ret;

}
	// .globl	_Z8sintableP6float4
.visible .entry _Z8sintableP6float4(
	.param .u64 .ptr .align 1 _Z8sintableP6float4_param_0
)
{
	.reg .pred 	%p<9>;
	.reg .b32 	%r<37>;
	.reg .b32 	%f<7>;
	.reg .b64 	%rd<13>;
	.reg .b64 	%fd<74>;

	ld.param.u64 	%rd1, [_Z8sintableP6float4_param_0];
	mov.u32 	%r12, %ntid.x;
	mov.u32 	%r13, %nctaid.x;
	mul.lo.s32 	%r1, %r12, %r13;
	mov.u32 	%r14, %ntid.y;
	mov.u32 	%r15, %nctaid.y;
	mul.lo.s32 	%r16, %r14, %r15;
	mov.u32 	%r17, %ctaid.x;
	mov.u32 	%r18, %tid.x;
	mad.lo.s32 	%r2, %r12, %r17, %r18;
	mov.u32 	%r19, %ctaid.y;
	mov.u32 	%r20, %tid.y;
	mad.lo.s32 	%r3, %r14, %r19, %r20;
	mul.lo.s32 	%r21, %r16, %r1;
	cvt.rn.f32.s32 	%f1, %r21;
	rcp.rn.f32 	%f2, %f1;
	cvt.f64.f32 	%fd13, %f2;
	mul.f64 	%fd14, %fd13, 0d401921FB54442D18;
	mul.lo.s32 	%r22, %r2, %r3;
	cvt.rn.f64.s32 	%fd15, %r22;
	mul.f64 	%fd1, %fd14, %fd15;
	abs.f64 	%fd2, %fd1;
	setp.neu.f64 	%p1, %fd2, 0d7FF0000000000000;
	@%p1 bra 	$L__BB4_2;
	mov.f64 	%fd21, 0d0000000000000000;
	mul.rn.f64 	%fd72, %fd1, %fd21;
	mov.b32 	%r35, 1;
	bra.uni 	$L__BB4_5;
$L__BB4_2:
	mul.f64 	%fd16, %fd1, 0d3FE45F306DC9C883;
	cvt.rni.s32.f64 	%r34, %fd16;
	cvt.rn.f64.s32 	%fd17, %r34;
	fma.rn.f64 	%fd18, %fd17, 0dBFF921FB54442D18, %fd1;
	fma.rn.f64 	%fd19, %fd17, 0dBC91A62633145C00, %fd18;
	fma.rn.f64 	%fd72, %fd17, 0dB97B839A252049C0, %fd19;
	setp.ltu.f64 	%p2, %fd2, 0d41E0000000000000;
	@%p2 bra 	$L__BB4_4;
	{ // callseq 0, 0
	.param .b64 param0;
	st.param.f64 	[param0], %fd1;
	.param .align 16 .b8 retval0[16];
	call.uni (retval0), 
	__internal_trig_reduction_slowpathd, 
	(
	param0
	);
	ld.param.f64 	%fd72, [retval0];
	ld.param.b32 	%r34, [retval0+8];
	} // callseq 0
$L__BB4_4:
	add.s32 	%r35, %r34, 1;
$L__BB4_5:
	setp.neu.f64 	%p3, %fd2, 0d7FF0000000000000;
	shl.b32 	%r25, %r35, 6;
	cvt.u64.u32 	%rd2, %r25;
	and.b64  	%rd3, %rd2, 64;
	mov.u64 	%rd4, __cudart_sin_cos_coeffs;
	add.s64 	%rd5, %rd4, %rd3;
	mul.rn.f64 	%fd22, %fd72, %fd72;
	and.b32  	%r26, %r35, 1;
	setp.eq.b32 	%p4, %r26, 1;
	selp.f64 	%fd23, 0dBDA8FF8320FD8164, 0d3DE5DB65F9785EBA, %p4;
	ld.global.nc.v2.f64 	{%fd24, %fd25}, [%rd5];
	fma.rn.f64 	%fd26, %fd23, %fd22, %fd24;
	fma.rn.f64 	%fd27, %fd26, %fd22, %fd25;
	ld.global.nc.v2.f64 	{%fd28, %fd29}, [%rd5+16];
	fma.rn.f64 	%fd30, %fd27, %fd22, %fd28;
	fma.rn.f64 	%fd31, %fd30, %fd22, %fd29;
	ld.global.nc.v2.f64 	{%fd32, %fd33}, [%rd5+32];
	fma.rn.f64 	%fd34, %fd31, %fd22, %fd32;
	fma.rn.f64 	%fd35, %fd34, %fd22, %fd33;
	fma.rn.f64 	%fd36, %fd35, %fd72, %fd72;
	fma.rn.f64 	%fd37, %fd35, %fd22, 0d3FF0000000000000;
	selp.f64 	%fd38, %fd37, %fd36, %p4;
	and.b32  	%r27, %r35, 2;
	setp.eq.s32 	%p5, %r27, 0;
	mov.f64 	%fd39, 0d0000000000000000;
	sub.f64 	%fd40, %fd39, %fd38;
	selp.f64 	%fd8, %fd38, %fd40, %p5;
	@%p3 bra 	$L__BB4_7;
	mov.f64 	%fd46, 0d0000000000000000;
	mul.rn.f64 	%fd73, %fd1, %fd46;
	mov.b32 	%r36, 0;
	bra.uni 	$L__BB4_9;
$L__BB4_7:
	mul.f64 	%fd41, %fd1, 0d3FE45F306DC9C883;
	cvt.rni.s32.f64 	%r36, %fd41;
	cvt.rn.f64.s32 	%fd42, %r36;
	fma.rn.f64 	%fd43, %fd42, 0dBFF921FB54442D18, %fd1;
	fma.rn.f64 	%fd44, %fd42, 0dBC91A62633145C00, %fd43;
	fma.rn.f64 	%fd73, %fd42, 0dB97B839A252049C0, %fd44;
	setp.ltu.f64 	%p6, %fd2, 0d41E0000000000000;
	@%p6 bra 	$L__BB4_9;
	{ // callseq 1, 0
	.param .b64 param0;
	st.param.f64 	[param0], %fd1;
	.param .align 16 .b8 retval0[16];
	call.uni (retval0), 
	__internal_trig_reduction_slowpathd, 
	(
	param0
	);
	ld.param.f64 	%fd73, [retval0];
	ld.param.b32 	%r36, [retval0+8];
	} // callseq 1
$L__BB4_9:
	cvta.to.global.u64 	%rd6, %rd1;
	shl.b32 	%r30, %r36, 6;
	cvt.u64.u32 	%rd7, %r30;
	and.b64  	%rd8, %rd7, 64;
	add.s64 	%rd10, %rd4, %rd8;
	mul.rn.f64 	%fd47, %fd73, %fd73;
	and.b32  	%r31, %r36, 1;
	setp.eq.b32 	%p7, %r31, 1;
	selp.f64 	%fd48, 0dBDA8FF8320FD8164, 0d3DE5DB65F9785EBA, %p7;
	ld.global.nc.v2.f64 	{%fd49, %fd50}, [%rd10];
	fma.rn.f64 	%fd51, %fd48, %fd47, %fd49;
	fma.rn.f64 	%fd52, %fd51, %fd47, %fd50;
	ld.global.nc.v2.f64 	{%fd53, %fd54}, [%rd10+16];
	fma.rn.f64 	%fd55, %fd52, %fd47, %fd53;
	fma.rn.f64 	%fd56, %fd55, %fd47, %fd54;
	ld.global.nc.v2.f64 	{%fd57, %fd58}, [%rd10+32];
	fma.rn.f64 	%fd59, %fd56, %fd47, %fd57;
	fma.rn.f64 	%fd60, %fd59, %fd47, %fd58;
	fma.rn.f64 	%fd61, %fd60, %fd73, %fd73;
	fma.rn.f64 	%fd62, %fd60, %fd47, 0d3FF0000000000000;
	selp.f64 	%fd63, %fd62, %fd61, %p7;
	and.b32  	%r32, %r36, 2;
	setp.eq.s32 	%p8, %r32, 0;
	mov.f64 	%fd64, 0d0000000000000000;
	sub.f64 	%fd65, %fd64, %fd63;
	selp.f64 	%fd66, %fd63, %fd65, %p8;
	cvt.rn.f32.f64 	%f3, %fd8;
	cvt.f64.f32 	%fd67, %f3;
	sub.f64 	%fd68, %fd8, %fd67;
	cvt.rn.f32.f64 	%f4, %fd68;
	cvt.rn.f32.f64 	%f5, %fd66;
	cvt.f64.f32 	%fd69, %f5;
	sub.f64 	%fd70, %fd66, %fd69;
	cvt.rn.f32.f64 	%f6, %fd70;
	mad.lo.s32 	%r33, %r3, %r1, %r2;
	mul.wide.s32 	%rd11, %r33, 16;
	add.s64 	%rd12, %rd6, %rd11;
	st.global.v4.f32 	[%rd12], {%f3, %f4, %f5, %f6};
	ret;

}
.func  (.param .align 16 .b8 func_retval0[16]) __internal_trig_reduction_slowpathd(
	.param .b64 __internal_trig_reduction_slowpathd_param_0
)
{
	.local .align 8 .b8 	__local_depot5[40];
	.reg .b64 	%SP;
	.reg .b64 	%SPL;
	.reg .pred 	%p<10>;
	.reg .b32 	%r<47>;
	.reg .b64 	%rd<74>;
	.reg .b64 	%fd<5>;

	mov.u64 	%SPL, __local_depot5;
	ld.param.f64 	%fd4, [__internal_trig_reduction_slowpathd_param_0];
	add.u64 	%rd1, %SPL, 0;
	{
	.reg .b32 %temp; 
	mov.b64 	{%temp, %r1}, %fd4;
	}
	shr.u32 	%r2, %r1, 20;
	and.b32  	%r3, %r2, 2047;
	setp.eq.s32 	%p1, %r3, 2047;
	mov.b32 	%r46, 0;
	@%p1 bra 	$L__BB5_9;
	add.s32 	%r20, %r3, -1024;
	mov.b64 	%rd20, %fd4;
	shl.b64 	%rd2, %rd20, 11;
	shr.u32 	%r4, %r20, 6;
	sub.s32 	%r45, 15, %r4;
	sub.s32 	%r21, 19, %r4;
	setp.lt.u32 	%p2, %r20, 128;
	selp.b32 	%r6, 18, %r21, %p2;
	setp.ge.s32 	%p3, %r45, %r6;
	mov.b64 	%rd70, 0;
	@%p3 bra 	$L__BB5_4;
	add.s32 	%r23, %r6, %r4;
	neg.s32 	%r43, %r23;
	or.b64  	%rd3, %rd2, -9223372036854775808;
	mov.b64 	%rd70, 0;
	mov.b32 	%r42, 0;
	mov.u64 	%rd25, __cudart_i2opi_d;
	mov.u32 	%r44, %r45;
$L__BB5_3:
	.pragma "nounroll";
	mul.wide.s32 	%rd22, %r42, 8;
	add.s64 	%rd23, %rd1, %rd22;
	mul.wide.s32 	%rd24, %r44, 8;
	add.s64 	%rd26, %rd25, %rd24;
	ld.global.nc.u64 	%rd27, [%rd26];
	{
	.reg .u32 %r0, %r1, %r2, %r3, %alo, %ahi, %blo, %bhi, %clo, %chi;
	mov.b64 	{%alo,%ahi}, %rd27;
	mov.b64 	{%blo,%bhi}, %rd3;
	mov.b64 	{%clo,%chi}, %rd70;
	mad.lo.cc.u32 	%r0, %alo, %blo, %clo;
	madc.hi.cc.u32 	%r1, %alo, %blo, %chi;
	madc.hi.u32 	%r2, %alo, %bhi, 0;
	mad.lo.cc.u32 	%r1, %alo, %bhi, %r1;
	madc.hi.cc.u32 	%r2, %ahi, %blo, %r2;
	madc.hi.u32 	%r3, %ahi, %bhi, 0;
	mad.lo.cc.u32 	%r1, %ahi, %blo, %r1;
	madc.lo.cc.u32 	%r2, %ahi, %bhi, %r2;
	addc.u32 	%r3, %r3, 0;
	mov.b64 	%rd28, {%r0,%r1};
	mov.b64 	%rd70, {%r2,%r3};
	}
	st.local.u64 	[%rd23], %rd28;
	add.s32 	%r44, %r44, 1;
	add.s32 	%r43, %r43, 1;
	add.s32 	%r42, %r42, 1;
	setp.ne.s32 	%p4, %r43, -15;
	mov.u32 	%r45, %r6;
	@%p4 bra 	$L__BB5_3;
$L__BB5_4:
	cvt.s64.s32 	%rd29, %r45;
	cvt.u64.u32 	%rd30, %r4;
	add.s64 	%rd31, %rd30, %rd29;
	shl.b64 	%rd32, %rd31, 3;
	add.s64 	%rd33, %rd1, %rd32;
	st.local.u64 	[%rd33+-120], %rd70;
	and.b32  	%r15, %r2, 63;
	ld.local.u64 	%rd72, [%rd1+16];
	ld.local.u64 	%rd71, [%rd1+24];
	setp.eq.s32 	%p5, %r15, 0;
	@%p5 bra 	$L__BB5_6;
	shl.b64 	%rd34, %rd71, %r15;
	shr.u64 	%rd35, %rd72, 1;
	xor.b32  	%r24, %r15, 63;
	shr.u64 	%rd36, %rd35, %r24;
	or.b64  	%rd71, %rd34, %rd36;
	ld.local.u64 	%rd37, [%rd1+8];
	shl.b64 	%rd38, %rd72, %r15;
	shr.u64 	%rd39, %rd37, 1;
	shr.u64 	%rd40, %rd39, %r24;
	or.b64  	%rd72, %rd38, %rd40;
$L__BB5_6:
	and.b32  	%r25, %r1, -2147483648;
	shr.u64 	%rd41, %rd71, 62;
	cvt.u32.u64 	%r26, %rd41;
	mov.b64 	{%r27, %r28}, %rd71;
	mov.b64 	{%r29, %r30}, %rd72;
	shf.l.wrap.b32 	%r31, %r30, %r27, 2;
	shf.l.wrap.b32 	%r32, %r27, %r28, 2;
	mov.b64 	%rd42, {%r31, %r32};
	shl.b64 	%rd43, %rd72, 2;
	shr.u64 	%rd44, %rd42, 63;
	cvt.u32.u64 	%r33, %rd44;
	add.s32 	%r34, %r33, %r26;
	setp.eq.s32 	%p6, %r25, 0;
	neg.s32 	%r35, %r34;
	selp.b32 	%r46, %r34, %r35, %p6;
	setp.gt.s64 	%p7, %rd42, -1;
	mov.b64 	%rd45, 0;
	{
	.reg .u32 %r0, %r1, %r2, %r3, %a0, %a1, %a2, %a3, %b0, %b1, %b2, %b3;
	mov.b64 	{%a0,%a1}, %rd45;
	mov.b64 	{%a2,%a3}, %rd45;
	mov.b64 	{%b0,%b1}, %rd43;
	mov.b64 	{%b2,%b3}, %rd42;
	sub.cc.u32 	%r0, %a0, %b0;
	subc.cc.u32 	%r1, %a1, %b1;
	subc.cc.u32 	%r2, %a2, %b2;
	subc.u32 	%r3, %a3, %b3;
	mov.b64 	%rd46, {%r0,%r1};
	mov.b64 	%rd47, {%r2,%r3};
	}
	xor.b32  	%r36, %r25, -2147483648;
	selp.b64 	%rd73, %rd42, %rd47, %p7;
	selp.b64 	%rd14, %rd43, %rd46, %p7;
	selp.b32 	%r17, %r25, %r36, %p7;
	clz.b64 	%r37, %rd73;
	cvt.u64.u32 	%rd15, %r37;
	setp.eq.s32 	%p8, %r37, 0;
	@%p8 bra 	$L__BB5_8;
	cvt.u32.u64 	%r38, %rd15;
	and.b32  	%r39, %r38, 63;
	shl.b64 	%rd48, %rd73, %r39;
	shr.u64 	%rd49, %rd14, 1;
	not.b32 	%r40, %r38;
	and.b32  	%r41, %r40, 63;
	shr.u64 	%rd50, %rd49, %r41;
	or.b64  	%rd73, %rd48, %rd50;
$L__BB5_8:
	mov.b64 	%rd51, -3958705157555305931;
	{
	.reg .u32 %r0, %r1, %r2, %r3, %alo, %ahi, %blo, %bhi;
	mov.b64 	{%alo,%ahi}, %rd73;
	mov.b64 	{%blo,%bhi}, %rd51;
	mul.lo.u32 	%r0, %alo, %blo;
	mul.hi.u32 	%r1, %alo, %blo;
	mad.lo.cc.u32 	%r1, %alo, %bhi, %r1;
	madc.hi.u32 	%r2, %alo, %bhi, 0;
	mad.lo.cc.u32 	%r1, %ahi, %blo, %r1;
	madc.hi.cc.u32 	%r2, %ahi, %blo, %r2;
	madc.hi.u32 	%r3, %ahi, %bhi, 0;
	mad.lo.cc.u32 	%r2, %ahi, %bhi, %r2;
	addc.u32 	%r3, %r3, 0;
	mov.b64 	%rd52, {%r0,%r1};
	mov.b64 	%rd53, {%r2,%r3};
	}
	setp.gt.s64 	%p9, %rd53, 0;
	{
	.reg .u32 %r0, %r1, %r2, %r3, %a0, %a1, %a2, %a3, %b0, %b1, %b2, %b3;
	mov.b64 	{%a0,%a1}, %rd52;
	mov.b64 	{%a2,%a3}, %rd53;
	mov.b64 	{%b0,%b1}, %rd52;
	mov.b64 	{%b2,%b3}, %rd53;
	add.cc.u32 	%r0, %a0, %b0;
	addc.cc.u32 	%r1, %a1, %b1;
	addc.cc.u32 	%r2, %a2, %b2;
	addc.u32 	%r3, %a3, %b3;
	mov.b64 	%rd54, {%r0,%r1};
	mov.b64 	%rd55, {%r2,%r3};
	}
	selp.b64 	%rd56, %rd55, %rd53, %p9;
	selp.s64 	%rd57, -1, 0, %p9;
	sub.s64 	%rd58, %rd57, %rd15;
	cvt.u64.u32 	%rd59, %r17;
	shl.b64 	%rd60, %rd59, 32;
	add.s64 	%rd61, %rd56, 1;
	shr.u64 	%rd62, %rd61, 10;
	add.s64 	%rd63, %rd62, 1;
	shr.u64 	%rd64, %rd63, 1;
	shl.b64 	%rd65, %rd58, 52;
	add.s64 	%rd66, %rd65, %rd64;
	add.s64 	%rd67, %rd66, 4602678819172646912;
	or.b64  	%rd68, %rd67, %rd60;
	mov.b64 	%fd4, %rd68;
$L__BB5_9:
	st.param.f64 	[func_retval0], %fd4;
	st.param.b32 	[func_retval0+8], %r46;
	ret;

}


// ===== COMPILED SASS (sm_100) =====

	.target	sm_100

	.elftype	@"ET_EXEC"


//--------------------- .note.nv.tkinfo           --------------------------
	.section	.note.nv.tkinfo,"",@"SHT_NOTE"
	.sectionflags	@"SHF_NOTE_NV_TKINFO"
	.tkinfo
        /*0018*/ 	.word	0x00000002
        /*0030*/ 	.string	""
        /*0030*/ 	.string	"ptxas"
        /*0030*/ 	.string	"Cuda compilation tools, release 13.0, V13.0.88"
        /*0030*/ 	.string	"Build cuda_13.0.r13.0/compiler.36424714_0"
        /*0030*/ 	.string	"-arch sm_100 -m 64 "



//--------------------- .note.nv.cuinfo           --------------------------
	.section	.note.nv.cuinfo,"",@"SHT_NOTE"
	.sectionflags	@"SHF_NOTE_NV_CUINFO"
        /*0018*/ 	.short	0x0002
        /*001a*/ 	.short	0x0064
        /*001c*/ 	.short	0x0082
	.zero		2


//--------------------- .nv.info                  --------------------------
	.section	.nv.info,"",@"SHT_CUDA_INFO"
	.align	4


	//----- nvinfo : EIATTR_REGCOUNT
	.align		4
        /*0000*/ 	.byte	0x04, 0x2f
        /*0002*/ 	.short	(.L_4 - .L_3)
	.align		4
.L_3:
        /*0004*/ 	.word	index@(_Z11fft_permuteP6float4S0_i)
        /*0008*/ 	.word	0x00000011


	//----- nvinfo : EIATTR_FRAME_SIZE
	.align		4
.L_4:
        /*000c*/ 	.byte	0x04, 0x11
        /*000e*/ 	.short	(.L_6 - .L_5)
	.align		4
.L_5:
        /*0010*/ 	.word	index@(_Z11fft_permuteP6float4S0_i)
        /*0014*/ 	.word	0x00000000


	//----- nvinfo : EIATTR_REGCOUNT
	.align		4
.L_6:
        /*0018*/ 	.byte	0x04, 0x2f
        /*001a*/ 	.short	(.L_8 - .L_7)
	.align		4
.L_7:
        /*001c*/ 	.word	index@(_Z17fft_permute_smallP6float4S0_i)
        /*0020*/ 	.word	0x00000012


	//----- nvinfo : EIATTR_FRAME_SIZE
	.align		4
.L_8:
        /*0024*/ 	.byte	0x04, 0x11
        /*0026*/ 	.short	(.L_10 - .L_9)
	.align		4
.L_9:
        /*0028*/ 	.word	index@(_Z17fft_permute_smallP6float4S0_i)
        /*002c*/ 	.word	0x00000000


	//----- nvinfo : EIATTR_REGCOUNT
	.align		4
.L_10:
        /*0030*/ 	.byte	0x04, 0x2f
        /*0032*/ 	.short	(.L_12 - .L_11)
	.align		4
.L_11:
        /*0034*/ 	.word	index@(_Z13fft_transposeP6float4S0_iiS0_j)
        /*0038*/ 	.word	0x0000001a


	//----- nvinfo : EIATTR_FRAME_SIZE
	.align		4
.L_12:
        /*003c*/ 	.byte	0x04, 0x11
        /*003e*/ 	.short	(.L_14 - .L_13)
	.align		4
.L_13:
        /*0040*/ 	.word	index@(_Z13fft_transposeP6float4S0_iiS0_j)
        /*0044*/ 	.word	0x00000000


	//----- nvinfo : EIATTR_REGCOUNT
	.align		4
.L_14:
        /*0048*/ 	.byte	0x04, 0x2f
        /*004a*/ 	.short	(.L_16 - .L_15)
	.align		4
.L_15:
        /*004c*/ 	.word	index@(_Z5fft_aP6float4S0_S0_i)
        /*0050*/ 	.word	0x00000020


	//----- nvinfo : EIATTR_FRAME_SIZE
	.align		4
.L_16:
        /*0054*/ 	.byte	0x04, 0x11
        /*0056*/ 	.short	(.L_18 - .L_17)
	.align		4
.L_17:
        /*0058*/ 	.word	index@(_Z5fft_aP6float4S0_S0_i)
        /*005c*/ 	.word	0x00000000


	//----- nvinfo : EIATTR_REGCOUNT
	.align		4
.L_18:
        /*0060*/ 	.byte	0x04, 0x2f
        /*0062*/ 	.short	(.L_20 - .L_19)
	.align		4
.L_19:
        /*0064*/ 	.word	index@(_Z8sintableP6float4)
        /*0068*/ 	.word	0x00000020


	//----- nvinfo : EIATTR_FRAME_SIZE
	.align		4
.L_20:
        /*006c*/ 	.byte	0x04, 0x11
        /*006e*/ 	.short	(.L_22 - .L_21)
	.align		4
.L_21:
        /*0070*/ 	.word	index@($_Z8sintableP6float4$__internal_trig_reduction_slowpathd)
        /*0074*/ 	.word	0x00000028


	//----- nvinfo : EIATTR_FRAME_SIZE
	.align		4
.L_22:
        /*0078*/ 	.byte	0x04, 0x11
        /*007a*/ 	.short	(.L_24 - .L_23)
	.align		4
.L_23:
        /*007c*/ 	.word	index@($__internal_0_$__cuda_sm20_rcp_rn_f32_slowpath)
        /*0080*/ 	.word	0x00000028


	//----- nvinfo : EIATTR_FRAME_SIZE
	.align		4
.L_24:
        /*0084*/ 	.byte	0x04, 0x11
        /*0086*/ 	.short	(.L_26 - .L_25)
	.align		4
.L_25:
        /*0088*/ 	.word	index@(_Z8sintableP6float4)
        /*008c*/ 	.word	0x00000028


	//----- nvinfo : EIATTR_MIN_STACK_SIZE
	.align		4
.L_26:
        /*0090*/ 	.byte	0x04, 0x12
        /*0092*/ 	.short	(.L_28 - .L_27)
	.align		4
.L_27:
        /*0094*/ 	.word	index@(_Z8sintableP6float4)
        /*0098*/ 	.word	0x00000028


	//----- nvinfo : EIATTR_MIN_STACK_SIZE
	.align		4
.L_28:
        /*009c*/ 	.byte	0x04, 0x12
        /*009e*/ 	.short	(.L_30 - .L_29)
	.align		4
.L_29:
        /*00a0*/ 	.word	index@(_Z5fft_aP6float4S0_S0_i)
        /*00a4*/ 	.word	0x00000000


	//----- nvinfo : EIATTR_MIN_STACK_SIZE
	.align		4
.L_30:
        /*00a8*/ 	.byte	0x04, 0x12
        /*00aa*/ 	.short	(.L_32 - .L_31)
	.align		4
.L_31:
        /*00ac*/ 	.word	index@(_Z13fft_transposeP6float4S0_iiS0_j)
        /*00b0*/ 	.word	0x00000000


	//----- nvinfo : EIATTR_MIN_STACK_SIZE
	.align		4
.L_32:
        /*00b4*/ 	.byte	0x04, 0x12
        /*00b6*/ 	.short	(.L_34 - .L_33)
	.align		4
.L_33:
        /*00b8*/ 	.word	index@(_Z17fft_permute_smallP6float4S0_i)
        /*00bc*/ 	.word	0x00000000


	//----- nvinfo : EIATTR_MIN_STACK_SIZE
	.align		4
.L_34:
        /*00c0*/ 	.byte	0x04, 0x12
        /*00c2*/ 	.short	(.L_36 - .L_35)
	.align		4
.L_35:
        /*00c4*/ 	.word	index@(_Z11fft_permuteP6float4S0_i)
        /*00c8*/ 	.word	0x00000000
.L_36:


//--------------------- .nv.compat                --------------------------
	.section	.nv.compat,"",@"SHT_CUDA_COMPAT_INFO"
	.align	4
        /*0000*/ 	.byte	0x02, 0x09, 0x00, 0x00, 0x02, 0x02, 0x01, 0x00, 0x02, 0x05, 0x05, 0x00, 0x03, 0x07, 0x01, 0x01
        /*0010*/ 	.byte	0x02, 0x03, 0x00, 0x00, 0x02, 0x06, 0x01, 0x00, 0x04, 0x0b, 0x08, 0x00, 0x01, 0x00, 0x00, 0x00
        /*0020*/ 	.byte	0x00, 0x00, 0x00, 0x00


//--------------------- .nv.info._Z8sintableP6float4 --------------------------
	.section	.nv.info._Z8sintableP6float4,"",@"SHT_CUDA_INFO"
	.sectionflags	@""
	.align	4


	//----- nvinfo : EIATTR_CUDA_API_VERSION
	.align		4
        /*0000*/ 	.byte	0x04, 0x37
        /*0002*/ 	.short	(.L_38 - .L_37)
.L_37:
        /*0004*/ 	.word	0x00000082


	//----- nvinfo : EIATTR_KPARAM_INFO
	.align		4
.L_38:
        /*0008*/ 	.byte	0x04, 0x17
        /*000a*/ 	.short	(.L_40 - .L_39)
.L_39:
        /*000c*/ 	.word	0x00000000
        /*0010*/ 	.short	0x0000
        /*0012*/ 	.short	0x0000
        /*0014*/ 	.byte	0x00, 0xf5, 0x21, 0x00


	//----- nvinfo : EIATTR_SPARSE_MMA_MASK
	.align		4
.L_40:
        /*0018*/ 	.byte	0x03, 0x50
        /*001a*/ 	.short	0x0000


	//----- nvinfo : EIATTR_MAXREG_COUNT
	.align		4
        /*001c*/ 	.byte	0x03, 0x1b
        /*001e*/ 	.short	0x00ff


	//----- nvinfo : EIATTR_MERCURY_ISA_VERSION
	.align		4
        /*0020*/ 	.byte	0x03, 0x5f
        /*0022*/ 	.short	0x0101


	//----- nvinfo : EIATTR_VRC_CTA_INIT_COUNT
	.align		4
        /*0024*/ 	.byte	0x02, 0x4a
	.zero		1
	.zero		1


	//----- nvinfo : EIATTR_EXIT_INSTR_OFFSETS
	.align		4
        /*0028*/ 	.byte	0x04, 0x1c
        /*002a*/ 	.short	(.L_42 - .L_41)


	//   ....[0]....
.L_41:
        /*002c*/ 	.word	0x00000a40


	//----- nvinfo : EIATTR_CRS_STACK_SIZE
	.align		4
.L_42:
        /*0030*/ 	.byte	0x04, 0x1e
        /*0032*/ 	.short	(.L_44 - .L_43)
.L_43:
        /*0034*/ 	.word	0x00000000


	//----- nvinfo : EIATTR_CBANK_PARAM_SIZE
	.align		4
.L_44:
        /*0038*/ 	.byte	0x03, 0x19
        /*003a*/ 	.short	0x0008


	//----- nvinfo : EIATTR_PARAM_CBANK
	.align		4
        /*003c*/ 	.byte	0x04, 0x0a
        /*003e*/ 	.short	(.L_46 - .L_45)
	.align		4
.L_45:
        /*0040*/ 	.word	index@(.nv.constant0._Z8sintableP6float4)
        /*0044*/ 	.short	0x0380
        /*0046*/ 	.short	0x0008


	//----- nvinfo : EIATTR_SW_WAR
	.align		4
.L_46:
        /*0048*/ 	.byte	0x04, 0x36
        /*004a*/ 	.short	(.L_48 - .L_47)
.L_47:
        /*004c*/ 	.word	0x00000008
.L_48:


//--------------------- .nv.info._Z5fft_aP6float4S0_S0_i --------------------------
	.section	.nv.info._Z5fft_aP6float4S0_S0_i,"",@"SHT_CUDA_INFO"
	.sectionflags	@""
	.align	4


	//----- nvinfo : EIATTR_CUDA_API_VERSION
	.align		4
        /*0000*/ 	.byte	0x04, 0x37
        /*0002*/ 	.short	(.L_50 - .L_49)
.L_49:
        /*0004*/ 	.word	0x00000082


	//----- nvinfo : EIATTR_KPARAM_INFO
	.align		4
.L_50:
        /*0008*/ 	.byte	0x04, 0x17
        /*000a*/ 	.short	(.L_52 - .L_51)
.L_51:
        /*000c*/ 	.word	0x00000000
        /*0010*/ 	.short	0x0003
        /*0012*/ 	.short	0x0018
        /*0014*/ 	.byte	0x00, 0xf0, 0x11, 0x00


	//----- nvinfo : EIATTR_KPARAM_INFO
	.align		4
.L_52:
        /*0018*/ 	.byte	0x04, 0x17
        /*001a*/ 	.short	(.L_54 - .L_53)
.L_53:
        /*001c*/ 	.word	0x00000000
        /*0020*/ 	.short	0x0002
        /*0022*/ 	.short	0x0010
        /*0024*/ 	.byte	0x00, 0xf5, 0x21, 0x00


	//----- nvinfo : EIATTR_KPARAM_INFO
	.align		4
.L_54:
        /*0028*/ 	.byte	0x04, 0x17
        /*002a*/ 	.short	(.L_56 - .L_55)
.L_55:
        /*002c*/ 	.word	0x00000000
        /*0030*/ 	.short	0x0001
        /*0032*/ 	.short	0x0008
        /*0034*/ 	.byte	0x00, 0xf5, 0x21, 0x00


	//----- nvinfo : EIATTR_KPARAM_INFO
	.align		4
.L_56:
        /*0038*/ 	.byte	0x04, 0x17
        /*003a*/ 	.short	(.L_58 - .L_57)
.L_57:
        /*003c*/ 	.word	0x00000000
        /*0040*/ 	.short	0x0000
        /*0042*/ 	.short	0x0000
        /*0044*/ 	.byte	0x00, 0xf5, 0x21, 0x00


	//----- nvinfo : EIATTR_SPARSE_MMA_MASK
	.align		4
.L_58:
        /*0048*/ 	.byte	0x03, 0x50
        /*004a*/ 	.short	0x0000


	//----- nvinfo : EIATTR_MAXREG_COUNT
	.align		4
        /*004c*/ 	.byte	0x03, 0x1b
        /*004e*/ 	.short	0x00ff


	//----- nvinfo : EIATTR_NUM_BARRIERS
	.align		4
        /*0050*/ 	.byte	0x02, 0x4c
        /*0052*/ 	.byte	0x01
	.zero		1


	//----- nvinfo : EIATTR_MERCURY_ISA_VERSION
	.align		4
        /*0054*/ 	.byte	0x03, 0x5f
        /*0056*/ 	.short	0x0101


	//----- nvinfo : EIATTR_COOP_GROUP_MASK_REGIDS
	.align		4
        /*0058*/ 	.byte	0x04, 0x29
        /*005a*/ 	.short	(.L_60 - .L_59)


	//   ....[0]....
.L_59:
        /*005c*/ 	.word	0xffffffff


	//   ....[1]....
        /*0060*/ 	.word	0xffffffff


	//   ....[2]....
        /*0064*/ 	.word	0xffffffff


	//   ....[3]....
        /*0068*/ 	.word	0xffffffff


	//   ....[4]....
        /*006c*/ 	.word	0xffffffff


	//   ....[5]....
        /*0070*/ 	.word	0xffffffff


	//   ....[6]....
        /*0074*/ 	.word	0xffffffff


	//   ....[7]....
        /*0078*/ 	.word	0xffffffff


	//----- nvinfo : EIATTR_COOP_GROUP_INSTR_OFFSETS
	.align		4
.L_60:
        /*007c*/ 	.byte	0x04, 0x28
        /*007e*/ 	.short	(.L_62 - .L_61)


	//   ....[0]....
.L_61:
        /*0080*/ 	.word	0x00000120


	//   ....[1]....
        /*0084*/ 	.word	0x00000130


	//   ....[2]....
        /*0088*/ 	.word	0x00000140


	//   ....[3]....
        /*008c*/ 	.word	0x00000150


	//   ....[4]....
        /*0090*/ 	.word	0x00000980


	//   ....[5]....
        /*0094*/ 	.word	0x000009b0


	//   ....[6]....
        /*0098*/ 	.word	0x000009e0


	//   ....[7]....
        /*009c*/ 	.word	0x000009f0


	//----- nvinfo : EIATTR_VRC_CTA_INIT_COUNT
	.align		4
.L_62:
        /*00a0*/ 	.byte	0x02, 0x4a
	.zero		1
	.zero		1


	//----- nvinfo : EIATTR_EXIT_INSTR_OFFSETS
	.align		4
        /*00a4*/ 	.byte	0x04, 0x1c
        /*00a6*/ 	.short	(.L_64 - .L_63)


	//   ....[0]....
.L_63:
        /*00a8*/ 	.word	0x00000040


	//   ....[1]....
        /*00ac*/ 	.word	0x000015d0


	//----- nvinfo : EIATTR_CBANK_PARAM_SIZE
	.align		4
.L_64:
        /*00b0*/ 	.byte	0x03, 0x19
        /*00b2*/ 	.short	0x001c


	//----- nvinfo : EIATTR_PARAM_CBANK
	.align		4
        /*00b4*/ 	.byte	0x04, 0x0a
        /*00b6*/ 	.short	(.L_66 - .L_65)
	.align		4
.L_65:
        /*00b8*/ 	.word	index@(.nv.constant0._Z5fft_aP6float4S0_S0_i)
        /*00bc*/ 	.short	0x0380
        /*00be*/ 	.short	0x001c


	//----- nvinfo : EIATTR_SW_WAR
	.align		4
.L_66:
        /*00c0*/ 	.byte	0x04, 0x36
        /*00c2*/ 	.short	(.L_68 - .L_67)
.L_67:
        /*00c4*/ 	.word	0x00000008
.L_68:


//--------------------- .nv.info._Z13fft_transposeP6float4S0_iiS0_j --------------------------
	.section	.nv.info._Z13fft_transposeP6float4S0_iiS0_j,"",@"SHT_CUDA_INFO"
	.sectionflags	@""
	.align	4


	//----- nvinfo : EIATTR_CUDA_API_VERSION
	.align		4
        /*0000*/ 	.byte	0x04, 0x37
        /*0002*/ 	.short	(.L_70 - .L_69)
.L_69:
        /*0004*/ 	.word	0x00000082


	//----- nvinfo : EIATTR_KPARAM_INFO
	.align		4
.L_70:
        /*0008*/ 	.byte	0x04, 0x17
        /*000a*/ 	.short	(.L_72 - .L_71)
.L_71:
        /*000c*/ 	.word	0x00000000
        /*0010*/ 	.short	0x0005
        /*0012*/ 	.short	0x0020
        /*0014*/ 	.byte	0x00, 0xf0, 0x11, 0x00


	//----- nvinfo : EIATTR_KPARAM_INFO
	.align		4
.L_72:
        /*0018*/ 	.byte	0x04, 0x17
        /*001a*/ 	.short	(.L_74 - .L_73)
.L_73:
        /*001c*/ 	.word	0x00000000
        /*0020*/ 	.short	0x0004
        /*0022*/ 	.short	0x0018
        /*0024*/ 	.byte	0x00, 0xf5, 0x21, 0x00


	//----- nvinfo : EIATTR_KPARAM_INFO
	.align		4
.L_74:
        /*0028*/ 	.byte	0x04, 0x17
        /*002a*/ 	.short	(.L_76 - .L_75)
.L_75:
        /*002c*/ 	.word	0x00000000
        /*0030*/ 	.short	0x0003
        /*0032*/ 	.short	0x0014
        /*0034*/ 	.byte	0x00, 0xf0, 0x11, 0x00


	//----- nvinfo : EIATTR_KPARAM_INFO
	.align		4
.L_76:
        /*0038*/ 	.byte	0x04, 0x17
        /*003a*/ 	.short	(.L_78 - .L_77)
.L_77:
        /*003c*/ 	.word	0x00000000
        /*0040*/ 	.short	0x0002
        /*0042*/ 	.short	0x0010
        /*0044*/ 	.byte	0x00, 0xf0, 0x11, 0x00


	//----- nvinfo : EIATTR_KPARAM_INFO
	.align		4
.L_78:
        /*0048*/ 	.byte	0x04, 0x17
        /*004a*/ 	.short	(.L_80 - .L_79)
.L_79:
        /*004c*/ 	.word	0x00000000
        /*0050*/ 	.short	0x0001
        /*0052*/ 	.short	0x0008
        /*0054*/ 	.byte	0x00, 0xf5, 0x21, 0x00


	//----- nvinfo : EIATTR_KPARAM_INFO
	.align		4
.L_80:
        /*0058*/ 	.byte	0x04, 0x17
        /*005a*/ 	.short	(.L_82 - .L_81)
.L_81:
        /*005c*/ 	.word	0x00000000
        /*0060*/ 	.short	0x0000
        /*0062*/ 	.short	0x0000
        /*0064*/ 	.byte	0x00, 0xf5, 0x21, 0x00


	//----- nvinfo : EIATTR_SPARSE_MMA_MASK
	.align		4
.L_82:
        /*0068*/ 	.byte	0x03, 0x50
        /*006a*/ 	.short	0x0000


	//----- nvinfo : EIATTR_MAXREG_COUNT
	.align		4
        /*006c*/ 	.byte	0x03, 0x1b
        /*006e*/ 	.short	0x00ff


	//----- nvinfo : EIATTR_NUM_BARRIERS
	.align		4
        /*0070*/ 	.byte	0x02, 0x4c
        /*0072*/ 	.byte	0x01
	.zero		1


	//----- nvinfo : EIATTR_MERCURY_ISA_VERSION
	.align		4
        /*0074*/ 	.byte	0x03, 0x5f
        /*0076*/ 	.short	0x0101


	//----- nvinfo : EIATTR_VRC_CTA_INIT_COUNT
	.align		4
        /*0078*/ 	.byte	0x02, 0x4a
	.zero		1
	.zero		1


	//----- nvinfo : EIATTR_EXIT_INSTR_OFFSETS
	.align		4
        /*007c*/ 	.byte	0x04, 0x1c
        /*007e*/ 	.short	(.L_84 - .L_83)


	//   ....[0]....
.L_83:
        /*0080*/ 	.word	0x000006a0


	//   ....[1]....
        /*0084*/ 	.word	0x00000750


	//----- nvinfo : EIATTR_CRS_STACK_SIZE
	.align		4
.L_84:
        /*0088*/ 	.byte	0x04, 0x1e
        /*008a*/ 	.short	(.L_86 - .L_85)
.L_85:
        /*008c*/ 	.word	0x00000000


	//----- nvinfo : EIATTR_CBANK_PARAM_SIZE
	.align		4
.L_86:
        /*0090*/ 	.byte	0x03, 0x19
        /*0092*/ 	.short	0x0024


	//----- nvinfo : EIATTR_PARAM_CBANK
	.align		4
        /*0094*/ 	.byte	0x04, 0x0a
        /*0096*/ 	.short	(.L_88 - .L_87)
	.align		4
.L_87:
        /*0098*/ 	.word	index@(.nv.constant0._Z13fft_transposeP6float4S0_iiS0_j)
        /*009c*/ 	.short	0x0380
        /*009e*/ 	.short	0x0024


	//----- nvinfo : EIATTR_SW_WAR
	.align		4
.L_88:
        /*00a0*/ 	.byte	0x04, 0x36
        /*00a2*/ 	.short	(.L_90 - .L_89)
.L_89:
        /*00a4*/ 	.word	0x00000008
.L_90:


//--------------------- .nv.info._Z17fft_permute_smallP6float4S0_i --------------------------
	.section	.nv.info._Z17fft_permute_smallP6float4S0_i,"",@"SHT_CUDA_INFO"
	.sectionflags	@""
	.align	4


	//----- nvinfo : EIATTR_CUDA_API_VERSION
	.align		4
        /*0000*/ 	.byte	0x04, 0x37
        /*0002*/ 	.short	(.L_92 - .L_91)
.L_91:
        /*0004*/ 	.word	0x00000082


	//----- nvinfo : EIATTR_KPARAM_INFO
	.align		4
.L_92:
        /*0008*/ 	.byte	0x04, 0x17
        /*000a*/ 	.short	(.L_94 - .L_93)
.L_93:
        /*000c*/ 	.word	0x00000000
        /*0010*/ 	.short	0x0002
        /*0012*/ 	.short	0x0010
        /*0014*/ 	.byte	0x00, 0xf0, 0x11, 0x00


	//----- nvinfo : EIATTR_KPARAM_INFO
	.align		4
.L_94:
        /*0018*/ 	.byte	0x04, 0x17
        /*001a*/ 	.short	(.L_96 - .L_95)
.L_95:
        /*001c*/ 	.word	0x00000000
        /*0020*/ 	.short	0x0001
        /*0022*/ 	.short	0x0008
        /*0024*/ 	.byte	0x00, 0xf5, 0x21, 0x00


	//----- nvinfo : EIATTR_KPARAM_INFO
	.align		4
.L_96:
        /*0028*/ 	.byte	0x04, 0x17
        /*002a*/ 	.short	(.L_98 - .L_97)
.L_97:
        /*002c*/ 	.word	0x00000000
        /*0030*/ 	.short	0x0000
        /*0032*/ 	.short	0x0000
        /*0034*/ 	.byte	0x00, 0xf5, 0x21, 0x00


	//----- nvinfo : EIATTR_SPARSE_MMA_MASK
	.align		4
.L_98:
        /*0038*/ 	.byte	0x03, 0x50
        /*003a*/ 	.short	0x0000


	//----- nvinfo : EIATTR_MAXREG_COUNT
	.align		4
        /*003c*/ 	.byte	0x03, 0x1b
        /*003e*/ 	.short	0x00ff


	//----- nvinfo : EIATTR_NUM_BARRIERS
	.align		4
        /*0040*/ 	.byte	0x02, 0x4c
        /*0042*/ 	.byte	0x01
	.zero		1


	//----- nvinfo : EIATTR_MERCURY_ISA_VERSION
	.align		4
        /*0044*/ 	.byte	0x03, 0x5f
        /*0046*/ 	.short	0x0101


	//----- nvinfo : EIATTR_VRC_CTA_INIT_COUNT
	.align		4
        /*0048*/ 	.byte	0x02, 0x4a
	.zero		1
	.zero		1


	//----- nvinfo : EIATTR_EXIT_INSTR_OFFSETS
	.align		4
        /*004c*/ 	.byte	0x04, 0x1c
        /*004e*/ 	.short	(.L_100 - .L_99)


	//   ....[0]....
.L_99:
        /*0050*/ 	.word	0x00000040


	//   ....[1]....
        /*0054*/ 	.word	0x00000200


	//----- nvinfo : EIATTR_CBANK_PARAM_SIZE
	.align		4
.L_100:
        /*0058*/ 	.byte	0x03, 0x19
        /*005a*/ 	.short	0x0014


	//----- nvinfo : EIATTR_PARAM_CBANK
	.align		4
        /*005c*/ 	.byte	0x04, 0x0a
        /*005e*/ 	.short	(.L_102 - .L_101)
	.align		4
.L_101:
        /*0060*/ 	.word	index@(.nv.constant0._Z17fft_permute_smallP6float4S0_i)
        /*0064*/ 	.short	0x0380
        /*0066*/ 	.short	0x0014


	//----- nvinfo : EIATTR_SW_WAR
	.align		4
.L_102:
        /*0068*/ 	.byte	0x04, 0x36
        /*006a*/ 	.short	(.L_104 - .L_103)
.L_103:
        /*006c*/ 	.word	0x00000008
.L_104:


//--------------------- .nv.info._Z11fft_permuteP6float4S0_i --------------------------
	.section	.nv.info._Z11fft_permuteP6float4S0_i,"",@"SHT_CUDA_INFO"
	.sectionflags	@""
	.align	4


	//----- nvinfo : EIATTR_CUDA_API_VERSION
	.align		4
        /*0000*/ 	.byte	0x04, 0x37
        /*0002*/ 	.short	(.L_106 - .L_105)
.L_105:
        /*0004*/ 	.word	0x00000082


	//----- nvinfo : EIATTR_KPARAM_INFO
	.align		4
.L_106:
        /*0008*/ 	.byte	0x04, 0x17
        /*000a*/ 	.short	(.L_108 - .L_107)
.L_107:
        /*000c*/ 	.word	0x00000000
        /*0010*/ 	.short	0x0002
        /*0012*/ 	.short	0x0010
        /*0014*/ 	.byte	0x00, 0xf0, 0x11, 0x00


	//----- nvinfo : EIATTR_KPARAM_INFO
	.align		4
.L_108:
        /*0018*/ 	.byte	0x04, 0x17
        /*001a*/ 	.short	(.L_110 - .L_109)
.L_109:
        /*001c*/ 	.word	0x00000000
        /*0020*/ 	.short	0x0001
        /*0022*/ 	.short	0x0008
        /*0024*/ 	.byte	0x00, 0xf5, 0x21, 0x00


	//----- nvinfo : EIATTR_KPARAM_INFO
	.align		4
.L_110:
        /*0028*/ 	.byte	0x04, 0x17
        /*002a*/ 	.short	(.L_112 - .L_111)
.L_111:
        /*002c*/ 	.word	0x00000000
        /*0030*/ 	.short	0x0000
        /*0032*/ 	.short	0x0000
        /*0034*/ 	.byte	0x00, 0xf5, 0x21, 0x00


	//----- nvinfo : EIATTR_SPARSE_MMA_MASK
	.align		4
.L_112:
        /*0038*/ 	.byte	0x03, 0x50
        /*003a*/ 	.short	0x0000


	//----- nvinfo : EIATTR_MAXREG_COUNT
	.align		4
        /*003c*/ 	.byte	0x03, 0x1b
        /*003e*/ 	.short	0x00ff


	//----- nvinfo : EIATTR_NUM_BARRIERS
	.align		4
        /*0040*/ 	.byte	0x02, 0x4c
        /*0042*/ 	.byte	0x01
	.zero		1


	//----- nvinfo : EIATTR_MERCURY_ISA_VERSION
	.align		4
        /*0044*/ 	.byte	0x03, 0x5f
        /*0046*/ 	.short	0x0101


	//----- nvinfo : EIATTR_VRC_CTA_INIT_COUNT
	.align		4
        /*0048*/ 	.byte	0x02, 0x4a
	.zero		1
	.zero		1


	//----- nvinfo : EIATTR_EXIT_INSTR_OFFSETS
	.align		4
        /*004c*/ 	.byte	0x04, 0x1c
        /*004e*/ 	.short	(.L_114 - .L_113)


	//   ....[0]....
.L_113:
        /*0050*/ 	.word	0x000002b0


	//----- nvinfo : EIATTR_CBANK_PARAM_SIZE
	.align		4
.L_114:
        /*0054*/ 	.byte	0x03, 0x19
        /*0056*/ 	.short	0x0014


	//----- nvinfo : EIATTR_PARAM_CBANK
	.align		4
        /*0058*/ 	.byte	0x04, 0x0a
        /*005a*/ 	.short	(.L_116 - .L_115)
	.align		4
.L_115:
        /*005c*/ 	.word	index@(.nv.constant0._Z11fft_permuteP6float4S0_i)
        /*0060*/ 	.short	0x0380
        /*0062*/ 	.short	0x0014


	//----- nvinfo : EIATTR_SW_WAR
	.align		4
.L_116:
        /*0064*/ 	.byte	0x04, 0x36
        /*0066*/ 	.short	(.L_118 - .L_117)
.L_117:
        /*0068*/ 	.word	0x00000008
.L_118:


//--------------------- .nv.callgraph             --------------------------
	.section	.nv.callgraph,"",@"SHT_CUDA_CALLGRAPH"
	.align	4
	.sectionentsize	8
	.align		4
        /*0000*/ 	.word	0x00000000
	.align		4
        /*0004*/ 	.word	0xffffffff
	.align		4
        /*0008*/ 	.word	0x00000000
	.align		4
        /*000c*/ 	.word	0xfffffffe
	.align		4
        /*0010*/ 	.word	0x00000000
	.align		4
        /*0014*/ 	.word	0xfffffffd
	.align		4
        /*0018*/ 	.word	0x00000000
	.align		4
        /*001c*/ 	.word	0xfffffffc


//--------------------- .nv.constant4             --------------------------
	.section	.nv.constant4,"a",@progbits
	.align	8
	.align		8
.nv.constant4:
        /*0000*/ 	.dword	pi2
	.align		8
        /*0008*/ 	.dword	__cudart_i2opi_d
	.align		8
        /*0010*/ 	.dword	__cudart_sin_cos_coeffs


//--------------------- .text._Z8sintableP6float4 --------------------------
	.section	.text._Z8sintableP6float4,"ax",@progbits
	.align	128
        .global         _Z8sintableP6float4
        .type           _Z8sintableP6float4,@function
        .size           _Z8sintableP6float4,(.L_x_30 - _Z8sintableP6float4)
        .other          _Z8sintableP6float4,@"STO_CUDA_ENTRY STV_DEFAULT"
_Z8sintableP6float4:
.text._Z8sintableP6float4:
[----:B------:R-:W0:Y:S01]  /*0000*/  LDC R1, c[0x0][0x37c] ;  /* 0x0000df00ff017b82 */ /* 0x000e220000000800 */
[----:B------:R-:W1:Y:S01]  /*0010*/  LDCU UR6, c[0x0][0x360] ;  /* 0x00006c00ff0677ac */ /* 0x000e620008000800 */
[----:B------:R-:W2:Y:S01]  /*0020*/  S2R R3, SR_CTAID.X ;  /* 0x0000000000037919 */ /* 0x000ea20000002500 */
[----:B0-----:R-:W-:Y:S01]  /*0030*/  VIADD R1, R1, 0xffffffd8 ;  /* 0xffffffd801017836 */ /* 0x001fe20000000000 */
[----:B------:R-:W1:Y:S01]  /*0040*/  LDCU UR4, c[0x0][0x370] ;  /* 0x00006e00ff0477ac */ /* 0x000e620008000800 */
[----:B------:R-:W2:Y:S01]  /*0050*/  S2R R4, SR_TID.X ;  /* 0x0000000000047919 */ /* 0x000ea20000002100 */
[----:B------:R-:W0:Y:S01]  /*0060*/  LDCU UR7, c[0x0][0x364] ;  /* 0x00006c80ff0777ac */ /* 0x000e220008000800 */
[----:B------:R-:W3:Y:S01]  /*0070*/  S2R R5, SR_CTAID.Y ;  /* 0x0000000000057919 */ /* 0x000ee20000002600 */
[----:B------:R-:W0:Y:S01]  /*0080*/  LDCU UR5, c[0x0][0x374] ;  /* 0x00006e80ff0577ac */ /* 0x000e220008000800 */
[----:B------:R-:W3:Y:S01]  /*0090*/  S2R R6, SR_TID.Y ;  /* 0x0000000000067919 */ /* 0x000ee20000002200 */
[----:B-1----:R-:W-:-:S02]  /*00a0*/  UIMAD UR4, UR6, UR4, URZ ;  /* 0x00000004060472a4 */ /* 0x002fc4000f8e02ff */
[----:B0-----:R-:W-:-:S04]  /*00b0*/  UIMAD UR5, UR7, UR5, URZ ;  /* 0x00000005070572a4 */ /* 0x001fc8000f8e02ff */
[----:B------:R-:W-:-:S06]  /*00c0*/  UIMAD UR5, UR4, UR5, URZ ;  /* 0x00000005040572a4 */ /* 0x000fcc000f8e02ff */
[----:B------:R-:W-:-:S05]  /*00d0*/  I2FP.F32.S32 R0, UR5 ;  /* 0x0000000500007c45 */ /* 0x000fca0008201400 */
[----:B------:R-:W-:-:S05]  /*00e0*/  VIADD R2, R0, 0x1800000 ;  /* 0x0180000000027836 */ /* 0x000fca0000000000 */
[----:B------:R-:W-:-:S04]  /*00f0*/  LOP3.LUT R2, R2, 0x7f800000, RZ, 0xc0, !PT ;  /* 0x7f80000002027812 */ /* 0x000fc800078ec0ff */
[----:B------:R-:W-:Y:S01]  /*0100*/  ISETP.GT.U32.AND P0, PT, R2, 0x1ffffff, PT ;  /* 0x01ffffff0200780c */ /* 0x000fe20003f04070 */
[----:B--2---:R-:W-:Y:S02]  /*0110*/  IMAD R2, R3, UR6, R4 ;  /* 0x0000000603027c24 */ /* 0x004fe4000f8e0204 */
[----:B---3--:R-:W-:-:S10]  /*0120*/  IMAD R3, R5, UR7, R6 ;  /* 0x0000000705037c24 */ /* 0x008fd4000f8e0206 */
[----:B------:R-:W-:Y:S05]  /*0130*/  @P0 BRA `(.L_x_0) ;  /* 0x00000000000c0947 */ /* 0x000fea0003800000 */
[----:B------:R-:W-:-:S07]  /*0140*/  MOV R4, 0x160 ;  /* 0x0000016000047802 */ /* 0x000fce0000000f00 */
[----:B------:R-:W-:Y:S05]  /*0150*/  CALL.REL.NOINC `($__internal_0_$__cuda_sm20_rcp_rn_f32_slowpath) ;  /* 0x00000008003c7944 */ /* 0x000fea0003c00000 */
[----:B------:R-:W-:Y:S05]  /*0160*/  BRA `(.L_x_1) ;  /* 0x0000000000107947 */ /* 0x000fea0003800000 */
.L_x_0:
[----:B------:R-:W0:Y:S02]  /*0170*/  MUFU.RCP R5, R0 ;  /* 0x0000000000057308 */ /* 0x000e240000001000 */
[----:B0-----:R-:W-:-:S04]  /*0180*/  FFMA R4, R0, R5, -1 ;  /* 0xbf80000000047423 */ /* 0x001fc80000000005 */
[----:B------:R-:W-:-:S04]  /*0190*/  FADD.FTZ R4, -R4, -RZ ;  /* 0x800000ff04047221 */ /* 0x000fc80000010100 */
[----:B------:R-:W-:-:S07]  /*01a0*/  FFMA R6, R5, R4, R5 ;  /* 0x0000000405067223 */ /* 0x000fce0000000005 */
.L_x_1:
[----:B------:R-:W0:Y:S01]  /*01b0*/  F2F.F64.F32 R4, R6 ;  /* 0x0000000600047310 */ /* 0x000e220000201800 */
[----:B------:R-:W-:Y:S01]  /*01c0*/  IMAD R7, R2, R3, RZ ;  /* 0x0000000302077224 */ /* 0x000fe200078e02ff */
[----:B------:R-:W-:Y:S01]  /*01d0*/  UMOV UR6, 0x54442d18 ;  /* 0x54442d1800067882 */ /* 0x000fe20000000000 */
[----:B------:R-:W-:Y:S01]  /*01e0*/  UMOV UR7, 0x401921fb ;  /* 0x401921fb00077882 */ /* 0x000fe20000000000 */
[----:B------:R-:W-:Y:S04]  /*01f0*/  BSSY.RECONVERGENT B0, `(.L_x_2) ;  /* 0x0000021000007945 */ /* 0x000fe80003800200 */
[----:B------:R-:W1:Y:S01]  /*0200*/  I2F.F64 R10, R7 ;  /* 0x00000007000a7312 */ /* 0x000e620000201c00 */
[----:B0-----:R-:W-:Y:S01]  /*0210*/  DMUL R4, R4, UR6 ;  /* 0x0000000604047c28 */ /* 0x001fe20008000000 */
[----:B------:R-:W0:Y:S07]  /*0220*/  LDCU.64 UR6, c[0x0][0x358] ;  /* 0x00006b00ff0677ac */ /* 0x000e2e0008000a00 */
[----:B-1----:R-:W-:-:S08]  /*0230*/  DMUL R10, R4, R10 ;  /* 0x0000000a040a7228 */ /* 0x002fd00000000000 */
[----:B------:R-:W-:-:S14]  /*0240*/  DSETP.NEU.AND P0, PT, |R10|, +INF , PT ;  /* 0x7ff000000a00742a */ /* 0x000fdc0003f0d200 */
[----:B------:R-:W-:Y:S01]  /*0250*/  @!P0 DMUL R8, RZ, R10 ;  /* 0x0000000aff088228 */ /* 0x000fe20000000000 */
[----:B------:R-:W-:Y:S01]  /*0260*/  @!P0 IMAD.MOV.U32 R0, RZ, RZ, 0x1 ;  /* 0x00000001ff008424 */ /* 0x000fe200078e00ff */
[----:B0-----:R-:W-:Y:S09]  /*0270*/  @!P0 BRA `(.L_x_3) ;  /* 0x0000000000608947 */ /* 0x001ff20003800000 */
[----:B------:R-:W-:Y:S01]  /*0280*/  UMOV UR8, 0x6dc9c883 ;  /* 0x6dc9c88300087882 */ /* 0x000fe20000000000 */
[----:B------:R-:W-:Y:S01]  /*0290*/  UMOV UR9, 0x3fe45f30 ;  /* 0x3fe45f3000097882 */ /* 0x000fe20000000000 */
[C---:B------:R-:W-:Y:S01]  /*02a0*/  DSETP.GE.AND P0, PT, |R10|.reuse, 2.14748364800000000000e+09, PT ;  /* 0x41e000000a00742a */ /* 0x040fe20003f06200 */
[----:B------:R-:W-:Y:S01]  /*02b0*/  BSSY.RECONVERGENT B1, `(.L_x_4) ;  /* 0x0000013000017945 */ /* 0x000fe20003800200 */
[----:B------:R-:W-:Y:S01]  /*02c0*/  DMUL R4, R10, UR8 ;  /* 0x000000080a047c28 */ /* 0x000fe20008000000 */
[----:B------:R-:W-:Y:S01]  /*02d0*/  UMOV UR8, 0x54442d18 ;  /* 0x54442d1800087882 */ /* 0x000fe20000000000 */
[----:B------:R-:W-:-:S04]  /*02e0*/  UMOV UR9, 0x3ff921fb ;  /* 0x3ff921fb00097882 */ /* 0x000fc80000000000 */
[----:B------:R-:W0:Y:S08]  /*02f0*/  F2I.F64 R0, R4 ;  /* 0x0000000400007311 */ /* 0x000e300000301100 */
[----:B0-----:R-:W0:Y:S02]  /*0300*/  I2F.F64 R8, R0 ;  /* 0x0000000000087312 */ /* 0x001e240000201c00 */
[----:B0-----:R-:W-:Y:S01]  /*0310*/  DFMA R6, R8, -UR8, R10 ;  /* 0x8000000808067c2b */ /* 0x001fe2000800000a */
[----:B------:R-:W-:Y:S01]  /*0320*/  UMOV UR8, 0x33145c00 ;  /* 0x33145c0000087882 */ /* 0x000fe20000000000 */
[----:B------:R-:W-:-:S06]  /*0330*/  UMOV UR9, 0x3c91a626 ;  /* 0x3c91a62600097882 */ /* 0x000fcc0000000000 */
[----:B------:R-:W-:Y:S01]  /*0340*/  DFMA R6, R8, -UR8, R6 ;  /* 0x8000000808067c2b */ /* 0x000fe20008000006 */
[----:B------:R-:W-:Y:S01]  /*0350*/  UMOV UR8, 0x252049c0 ;  /* 0x252049c000087882 */ /* 0x000fe20000000000 */
[----:B------:R-:W-:-:S06]  /*0360*/  UMOV UR9, 0x397b839a ;  /* 0x397b839a00097882 */ /* 0x000fcc0000000000 */
[----:B------:R-:W-:Y:S01]  /*0370*/  DFMA R8, R8, -UR8, R6 ;  /* 0x8000000808087c2b */ /* 0x000fe20008000006 */
[----:B------:R-:W-:Y:S10]  /*0380*/  @!P0 BRA `(.L_x_5) ;  /* 0x0000000000148947 */ /* 0x000ff40003800000 */
[----:B------:R-:W-:Y:S01]  /*0390*/  IMAD.MOV.U32 R8, RZ, RZ, R10 ;  /* 0x000000ffff087224 */ /* 0x000fe200078e000a */
[----:B------:R-:W-:Y:S01]  /*03a0*/  MOV R0, 0x3d0 ;  /* 0x000003d000007802 */ /* 0x000fe20000000f00 */
[----:B------:R-:W-:-:S07]  /*03b0*/  IMAD.MOV.U32 R5, RZ, RZ, R11 ;  /* 0x000000ffff057224 */ /* 0x000fce00078e000b */
[----:B------:R-:W-:Y:S05]  /*03c0*/  CALL.REL.NOINC `($_Z8sintableP6float4$__internal_trig_reduction_slowpathd) ;  /* 0x0000000800707944 */ /* 0x000fea0003c00000 */
[----:B------:R-:W-:-:S07]  /*03d0*/  IMAD.MOV.U32 R0, RZ, RZ, R6 ;  /* 0x000000ffff007224 */ /* 0x000fce00078e0006 */
.L_x_5:
[----:B------:R-:W-:Y:S05]  /*03e0*/  BSYNC.RECONVERGENT B1 ;  /* 0x0000000000017941 */ /* 0x000fea0003800200 */
.L_x_4:
[----:B------:R-:W-:-:S07]  /*03f0*/  VIADD R0, R0, 0x1 ;  /* 0x0000000100007836 */ /* 0x000fce0000000000 */
.L_x_3:
[----:B------:R-:W-:Y:S05]  /*0400*/  BSYNC.RECONVERGENT B0 ;  /* 0x0000000000007941 */ /* 0x000fea0003800200 */
.L_x_2:
[----:B------:R-:W0:Y:S01]  /*0410*/  LDCU.64 UR8, c[0x4][0x10] ;  /* 0x01000200ff0877ac */ /* 0x000e220008000a00 */
[----:B------:R-:W-:-:S05]  /*0420*/  IMAD.SHL.U32 R4, R0, 0x40, RZ ;  /* 0x0000004000047824 */ /* 0x000fca00078e00ff */
[----:B------:R-:W-:-:S04]  /*0430*/  LOP3.LUT R4, R4, 0x40, RZ, 0xc0, !PT ;  /* 0x0000004004047812 */ /* 0x000fc800078ec0ff */
[----:B0-----:R-:W-:-:S05]  /*0440*/  IADD3 R22, P0, PT, R4, UR8, RZ ;  /* 0x0000000804167c10 */ /* 0x001fca000ff1e0ff */
[----:B------:R-:W-:-:S05]  /*0450*/  IMAD.X R23, RZ, RZ, UR9, P0 ;  /* 0x00000009ff177e24 */ /* 0x000fca00080e06ff */
[----:B------:R-:W2:Y:S04]  /*0460*/  LDG.E.128.CONSTANT R4, desc[UR6][R22.64] ;  /* 0x0000000616047981 */ /* 0x000ea8000c1e9d00 */
[----:B------:R-:W3:Y:S04]  /*0470*/  LDG.E.128.CONSTANT R12, desc[UR6][R22.64+0x10] ;  /* 0x00001006160c7981 */ /* 0x000ee8000c1e9d00 */
[----:B------:R-:W4:Y:S01]  /*0480*/  LDG.E.128.CONSTANT R16, desc[UR6][R22.64+0x20] ;  /* 0x0000200616107981 */ /* 0x000f22000c1e9d00 */
[----:B------:R-:W-:Y:S01]  /*0490*/  LOP3.LUT R20, R0, 0x1, RZ, 0xc0, !PT ;  /* 0x0000000100147812 */ /* 0x000fe200078ec0ff */
[----:B------:R-:W-:Y:S01]  /*04a0*/  IMAD.MOV.U32 R24, RZ, RZ, 0x20fd8164 ;  /* 0x20fd8164ff187424 */ /* 0x000fe200078e00ff */
[----:B------:R-:W-:Y:S01]  /*04b0*/  DSETP.NEU.AND P1, PT, |R10|, +INF , PT ;  /* 0x7ff000000a00742a */ /* 0x000fe20003f2d200 */
[----:B------:R-:W-:Y:S01]  /*04c0*/  IMAD.MOV.U32 R25, RZ, RZ, 0x3da8ff83 ;  /* 0x3da8ff83ff197424 */ /* 0x000fe200078e00ff */
[----:B------:R-:W-:Y:S01]  /*04d0*/  ISETP.NE.U32.AND P0, PT, R20, 0x1, PT ;  /* 0x000000011400780c */ /* 0x000fe20003f05070 */
[----:B------:R-:W-:Y:S01]  /*04e0*/  DMUL R20, R8, R8 ;  /* 0x0000000808147228 */ /* 0x000fe20000000000 */
[----:B------:R-:W-:Y:S02]  /*04f0*/  BSSY.RECONVERGENT B0, `(.L_x_6) ;  /* 0x000002b000007945 */ /* 0x000fe40003800200 */
[----:B------:R-:W-:-:S02]  /*0500*/  FSEL R24, R24, -8.06006814911005101289e+34, !P0 ;  /* 0xf9785eba18187808 */ /* 0x000fc40004000000 */
[----:B------:R-:W-:-:S06]  /*0510*/  FSEL R25, -R25, 0.11223486810922622681, !P0 ;  /* 0x3de5db6519197808 */ /* 0x000fcc0004000100 */
[----:B--2---:R-:W-:-:S08]  /*0520*/  DFMA R4, R20, R24, R4 ;  /* 0x000000181404722b */ /* 0x004fd00000000004 */
[----:B------:R-:W-:-:S08]  /*0530*/  DFMA R4, R20, R4, R6 ;  /* 0x000000041404722b */ /* 0x000fd00000000006 */
[----:B---3--:R-:W-:-:S08]  /*0540*/  DFMA R4, R20, R4, R12 ;  /* 0x000000041404722b */ /* 0x008fd0000000000c */
[----:B------:R-:W-:Y:S02]  /*0550*/  DFMA R4, R20, R4, R14 ;  /* 0x000000041404722b */ /* 0x000fe4000000000e */
[----:B------:R-:W-:-:S06]  /*0560*/  @!P1 DMUL R14, RZ, R10 ;  /* 0x0000000aff0e9228 */ /* 0x000fcc0000000000 */
[----:B----4-:R-:W-:-:S08]  /*0570*/  DFMA R4, R20, R4, R16 ;  /* 0x000000041404722b */ /* 0x010fd00000000010 */
[----:B------:R-:W-:-:S08]  /*0580*/  DFMA R4, R20, R4, R18 ;  /* 0x000000041404722b */ /* 0x000fd00000000012 */
[----:B------:R-:W-:Y:S02]  /*0590*/  DFMA R8, R4, R8, R8 ;  /* 0x000000080408722b */ /* 0x000fe40000000008 */
[----:B------:R-:W-:-:S10]  /*05a0*/  DFMA R4, R20, R4, 1 ;  /* 0x3ff000001404742b */ /* 0x000fd40000000004 */
[----:B------:R-:W-:Y:S02]  /*05b0*/  FSEL R6, R4, R8, !P0 ;  /* 0x0000000804067208 */ /* 0x000fe40004000000 */
[----:B------:R-:W-:Y:S02]  /*05c0*/  FSEL R7, R5, R9, !P0 ;  /* 0x0000000905077208 */ /* 0x000fe40004000000 */
[----:B------:R-:W-:Y:S01]  /*05d0*/  LOP3.LUT P0, RZ, R0, 0x2, RZ, 0xc0, !PT ;  /* 0x0000000200ff7812 */ /* 0x000fe2000780c0ff */
[----:B------:R-:W-:-:S03]  /*05e0*/  @!P1 IMAD.MOV.U32 R0, RZ, RZ, RZ ;  /* 0x000000ffff009224 */ /* 0x000fc600078e00ff */
[----:B------:R-:W-:-:S10]  /*05f0*/  DADD R4, RZ, -R6 ;  /* 0x00000000ff047229 */ /* 0x000fd40000000806 */
[----:B------:R-:W-:Y:S02]  /*0600*/  FSEL R12, R6, R4, !P0 ;  /* 0x00000004060c7208 */ /* 0x000fe40004000000 */
[----:B------:R-:W-:Y:S01]  /*0610*/  FSEL R13, R7, R5, !P0 ;  /* 0x00000005070d7208 */ /* 0x000fe20004000000 */
[----:B------:R-:W-:Y:S06]  /*0620*/  @!P1 BRA `(.L_x_7) ;  /* 0x00000000005c9947 */ /* 0x000fec0003800000 */
[----:B------:R-:W-:Y:S01]  /*0630*/  UMOV UR8, 0x6dc9c883 ;  /* 0x6dc9c88300087882 */ /* 0x000fe20000000000 */
[----:B------:R-:W-:Y:S01]  /*0640*/  UMOV UR9, 0x3fe45f30 ;  /* 0x3fe45f3000097882 */ /* 0x000fe20000000000 */
[C---:B------:R-:W-:Y:S02]  /*0650*/  DSETP.GE.AND P0, PT, |R10|.reuse, 2.14748364800000000000e+09, PT ;  /* 0x41e000000a00742a */ /* 0x040fe40003f06200 */
        /* <DEDUP_REMOVED lines=17> */
[----:B------:R-:W-:Y:S02]  /*0770*/  IMAD.MOV.U32 R0, RZ, RZ, R6 ;  /* 0x000000ffff007224 */ /* 0x000fe400078e0006 */
[----:B------:R-:W-:Y:S02]  /*0780*/  IMAD.MOV.U32 R14, RZ, RZ, R8 ;  /* 0x000000ffff0e7224 */ /* 0x000fe400078e0008 */
[----:B------:R-:W-:-:S07]  /*0790*/  IMAD.MOV.U32 R15, RZ, RZ, R9 ;  /* 0x000000ffff0f7224 */ /* 0x000fce00078e0009 */
.L_x_7:
[----:B------:R-:W-:Y:S05]  /*07a0*/  BSYNC.RECONVERGENT B0 ;  /* 0x0000000000007941 */ /* 0x000fea0003800200 */
.L_x_6:
        /* <DEDUP_REMOVED lines=9> */
[----:B------:R-:W-:-:S02]  /*0840*/  IMAD.MOV.U32 R24, RZ, RZ, 0x20fd8164 ;  /* 0x20fd8164ff187424 */ /* 0x000fc400078e00ff */
[----:B------:R-:W-:Y:S01]  /*0850*/  IMAD.MOV.U32 R25, RZ, RZ, 0x3da8ff83 ;  /* 0x3da8ff83ff197424 */ /* 0x000fe200078e00ff */
[----:B------:R-:W-:Y:S01]  /*0860*/  ISETP.NE.U32.AND P0, PT, R20, 0x1, PT ;  /* 0x000000011400780c */ /* 0x000fe20003f05070 */
[----:B------:R-:W-:Y:S01]  /*0870*/  DMUL R20, R14, R14 ;  /* 0x0000000e0e147228 */ /* 0x000fe20000000000 */
[----:B------:R-:W-:Y:S02]  /*0880*/  IMAD R3, R3, UR4, R2 ;  /* 0x0000000403037c24 */ /* 0x000fe4000f8e0202 */
[----:B------:R-:W-:Y:S02]  /*0890*/  FSEL R24, R24, -8.06006814911005101289e+34, !P0 ;  /* 0xf9785eba18187808 */ /* 0x000fe40004000000 */
[----:B------:R-:W-:-:S06]  /*08a0*/  FSEL R25, -R25, 0.11223486810922622681, !P0 ;  /* 0x3de5db6519197808 */ /* 0x000fcc0004000100 */
[----:B--2---:R-:W-:-:S08]  /*08b0*/  DFMA R4, R20, R24, R4 ;  /* 0x000000181404722b */ /* 0x004fd00000000004 */
[----:B------:R-:W-:-:S08]  /*08c0*/  DFMA R4, R20, R4, R6 ;  /* 0x000000041404722b */ /* 0x000fd00000000006 */
[----:B---3--:R-:W-:-:S08]  /*08d0*/  DFMA R4, R20, R4, R8 ;  /* 0x000000041404722b */ /* 0x008fd00000000008 */
[----:B------:R-:W-:-:S08]  /*08e0*/  DFMA R4, R20, R4, R10 ;  /* 0x000000041404722b */ /* 0x000fd0000000000a */
[C---:B----4-:R-:W-:Y:S01]  /*08f0*/  DFMA R4, R20.reuse, R4, R16 ;  /* 0x000000041404722b */ /* 0x050fe20000000010 */
[----:B------:R-:W0:Y:S07]  /*0900*/  LDC.64 R16, c[0x0][0x380] ;  /* 0x0000e000ff107b82 */ /* 0x000e2e0000000a00 */
[----:B------:R-:W-:-:S08]  /*0910*/  DFMA R4, R20, R4, R18 ;  /* 0x000000041404722b */ /* 0x000fd00000000012 */
[----:B------:R-:W-:Y:S02]  /*0920*/  DFMA R14, R4, R14, R14 ;  /* 0x0000000e040e722b */ /* 0x000fe4000000000e */
[----:B------:R-:W-:Y:S01]  /*0930*/  DFMA R4, R20, R4, 1 ;  /* 0x3ff000001404742b */ /* 0x000fe20000000004 */
[----:B0-----:R-:W-:-:S09]  /*0940*/  IMAD.WIDE R2, R3, 0x10, R16 ;  /* 0x0000001003027825 */ /* 0x001fd200078e0210 */
[----:B------:R-:W-:Y:S02]  /*0950*/  FSEL R8, R4, R14, !P0 ;  /* 0x0000000e04087208 */ /* 0x000fe40004000000 */
[----:B------:R-:W-:Y:S01]  /*0960*/  FSEL R9, R5, R15, !P0 ;  /* 0x0000000f05097208 */ /* 0x000fe20004000000 */
[----:B------:R-:W0:Y:S01]  /*0970*/  F2F.F32.F64 R4, R12 ;  /* 0x0000000c00047310 */ /* 0x000e220000301000 */
[----:B------:R-:W-:-:S04]  /*0980*/  LOP3.LUT P0, RZ, R0, 0x2, RZ, 0xc0, !PT ;  /* 0x0000000200ff7812 */ /* 0x000fc8000780c0ff */
[----:B------:R-:W-:-:S10]  /*0990*/  DADD R6, RZ, -R8 ;  /* 0x00000000ff067229 */ /* 0x000fd40000000808 */
[----:B------:R-:W-:Y:S01]  /*09a0*/  FSEL R8, R8, R6, !P0 ;  /* 0x0000000608087208 */ /* 0x000fe20004000000 */
[----:B0-----:R-:W0:Y:S01]  /*09b0*/  F2F.F64.F32 R10, R4 ;  /* 0x00000004000a7310 */ /* 0x001e220000201800 */
[----:B------:R-:W-:-:S07]  /*09c0*/  FSEL R9, R9, R7, !P0 ;  /* 0x0000000709097208 */ /* 0x000fce0004000000 */
[----:B------:R-:W1:Y:S01]  /*09d0*/  F2F.F32.F64 R6, R8 ;  /* 0x0000000800067310 */ /* 0x000e620000301000 */
[----:B0-----:R-:W-:-:S07]  /*09e0*/  DADD R10, R12, -R10 ;  /* 0x000000000c0a7229 */ /* 0x001fce000000080a */
[----:B------:R-:W-:Y:S08]  /*09f0*/  F2F.F32.F64 R5, R10 ;  /* 0x0000000a00057310 */ /* 0x000ff00000301000 */
[----:B-1----:R-:W0:Y:S02]  /*0a00*/  F2F.F64.F32 R14, R6 ;  /* 0x00000006000e7310 */ /* 0x002e240000201800 */
[----:B0-----:R-:W-:-:S06]  /*0a10*/  DADD R14, R8, -R14 ;  /* 0x00000000080e7229 */ /* 0x001fcc000000080e */
[----:B------:R-:W0:Y:S02]  /*0a20*/  F2F.F32.F64 R7, R14 ;  /* 0x0000000e00077310 */ /* 0x000e240000301000 */
[----:B0-----:R-:W-:Y:S01]  /*0a30*/  STG.E.128 desc[UR6][R2.64], R4 ;  /* 0x0000000402007986 */ /* 0x001fe2000c101d06 */
[----:B------:R-:W-:Y:S05]  /*0a40*/  EXIT ;  /* 0x000000000000794d */ /* 0x000fea0003800000 */
        .weak           $__internal_0_$__cuda_sm20_rcp_rn_f32_slowpath
        .type           $__internal_0_$__cuda_sm20_rcp_rn_f32_slowpath,@function
        .size           $__internal_0_$__cuda_sm20_rcp_rn_f32_slowpath,($_Z8sintableP6float4$__internal_trig_reduction_slowpathd - $__internal_0_$__cuda_sm20_rcp_rn_f32_slowpath)
$__internal_0_$__cuda_sm20_rcp_rn_f32_slowpath:
[----:B------:R-:W-:-:S05]  /*0a50*/  IMAD.SHL.U32 R5, R0, 0x2, RZ ;  /* 0x0000000200057824 */ /* 0x000fca00078e00ff */
[----:B------:R-:W-:-:S04]  /*0a60*/  SHF.R.U32.HI R5, RZ, 0x18, R5 ;  /* 0x00000018ff057819 */ /* 0x000fc80000011605 */
[----:B------:R-:W-:-:S13]  /*0a70*/  ISETP.NE.U32.AND P0, PT, R5, RZ, PT ;  /* 0x000000ff0500720c */ /* 0x000fda0003f05070 */
[----:B------:R-:W-:Y:S05]  /*0a80*/  @P0 BRA `(.L_x_8) ;  /* 0x00000000002c0947 */ /* 0x000fea0003800000 */
[----:B------:R-:W-:-:S05]  /*0a90*/  IMAD.SHL.U32 R5, R0, 0x2, RZ ;  /* 0x0000000200057824 */ /* 0x000fca00078e00ff */
[----:B------:R-:W-:-:S13]  /*0aa0*/  ISETP.NE.AND P0, PT, R5, RZ, PT ;  /* 0x000000ff0500720c */ /* 0x000fda0003f05270 */
[----:B------:R2:W3:Y:S01]  /*0ab0*/  @!P0 MUFU.RCP R5, R0 ;  /* 0x0000000000058308 */ /* 0x0004e20000001000 */
[----:B------:R-:W-:Y:S05]  /*0ac0*/  @!P0 BRA `(.L_x_9) ;  /* 0x0000000000a48947 */ /* 0x000fea0003800000 */
[----:B------:R-:W-:-:S04]  /*0ad0*/  FFMA R6, R0, 1.84467440737095516160e+19, RZ ;  /* 0x5f80000000067823 */ /* 0x000fc800000000ff */
[----:B---3--:R-:W2:Y:S02]  /*0ae0*/  MUFU.RCP R5, R6 ;  /* 0x0000000600057308 */ /* 0x008ea40000001000 */
[----:B--2---:R-:W-:-:S04]  /*0af0*/  FFMA R0, R6, R5, -1 ;  /* 0xbf80000006007423 */ /* 0x004fc80000000005 */
[----:B------:R-:W-:-:S04]  /*0b00*/  FADD.FTZ R0, -R0, -RZ ;  /* 0x800000ff00007221 */ /* 0x000fc80000010100 */
[----:B------:R-:W-:-:S04]  /*0b10*/  FFMA R0, R5, R0, R5 ;  /* 0x0000000005007223 */ /* 0x000fc80000000005 */
[----:B------:R-:W-:Y:S01]  /*0b20*/  FFMA R5, R0, 1.84467440737095516160e+19, RZ ;  /* 0x5f80000000057823 */ /* 0x000fe200000000ff */
[----:B------:R-:W-:Y:S06]  /*0b30*/  BRA `(.L_x_9) ;  /* 0x0000000000887947 */ /* 0x000fec0003800000 */
.L_x_8:
[----:B------:R-:W-:-:S05]  /*0b40*/  VIADD R6, R5, 0xffffff03 ;  /* 0xffffff0305067836 */ /* 0x000fca0000000000 */
[----:B------:R-:W-:-:S13]  /*0b50*/  ISETP.GT.U32.AND P0, PT, R6, 0x1, PT ;  /* 0x000000010600780c */ /* 0x000fda0003f04070 */
[----:B------:R-:W-:Y:S05]  /*0b60*/  @P0 BRA `(.L_x_10) ;  /* 0x0000000000780947 */ /* 0x000fea0003800000 */
[----:B------:R-:W-:Y:S01]  /*0b70*/  LOP3.LUT R7, R0, 0x7fffff, RZ, 0xc0, !PT ;  /* 0x007fffff00077812 */ /* 0x000fe200078ec0ff */
[----:B------:R-:W-:-:S03]  /*0b80*/  IMAD.MOV.U32 R11, RZ, RZ, 0x3 ;  /* 0x00000003ff0b7424 */ /* 0x000fc600078e00ff */
[----:B------:R-:W-:Y:S02]  /*0b90*/  LOP3.LUT R7, R7, 0x3f800000, RZ, 0xfc, !PT ;  /* 0x3f80000007077812 */ /* 0x000fe400078efcff */
[----:B------:R-:W-:Y:S02]  /*0ba0*/  SHF.L.U32 R12, R11, R6, RZ ;  /* 0x000000060b0c7219 */ /* 0x000fe400000006ff */
[----:B------:R-:W0:Y:S02]  /*0bb0*/  MUFU.RCP R8, R7 ;  /* 0x0000000700087308 */ /* 0x000e240000001000 */
[----:B0-----:R-:W-:-:S04]  /*0bc0*/  FFMA R9, R7, R8, -1 ;  /* 0xbf80000007097423 */ /* 0x001fc80000000008 */
[----:B------:R-:W-:-:S04]  /*0bd0*/  FADD.FTZ R9, -R9, -RZ ;  /* 0x800000ff09097221 */ /* 0x000fc80000010100 */
[CCC-:B------:R-:W-:Y:S01]  /*0be0*/  FFMA.RM R10, R8.reuse, R9.reuse, R8.reuse ;  /* 0x00000009080a7223 */ /* 0x1c0fe20000004008 */
[----:B------:R-:W-:-:S04]  /*0bf0*/  FFMA.RP R9, R8, R9, R8 ;  /* 0x0000000908097223 */ /* 0x000fc80000008008 */
[C---:B------:R-:W-:Y:S02]  /*0c00*/  LOP3.LUT R8, R10.reuse, 0x7fffff, RZ, 0xc0, !PT ;  /* 0x007fffff0a087812 */ /* 0x040fe400078ec0ff */
[----:B------:R-:W-:Y:S02]  /*0c10*/  FSETP.NEU.FTZ.AND P0, PT, R10, R9, PT ;  /* 0x000000090a00720b */ /* 0x000fe40003f1d000 */
[----:B------:R-:W-:Y:S02]  /*0c20*/  LOP3.LUT R9, R8, 0x800000, RZ, 0xfc, !PT ;  /* 0x0080000008097812 */ /* 0x000fe400078efcff */
[----:B------:R-:W-:Y:S02]  /*0c30*/  SEL R8, RZ, 0xffffffff, !P0 ;  /* 0xffffffffff087807 */ /* 0x000fe40004000000 */
[----:B------:R-:W-:-:S03]  /*0c40*/  LOP3.LUT R7, R12, R9, RZ, 0xc0, !PT ;  /* 0x000000090c077212 */ /* 0x000fc600078ec0ff */
[----:B------:R-:W-:Y:S01]  /*0c50*/  IMAD.MOV R8, RZ, RZ, -R8 ;  /* 0x000000ffff087224 */ /* 0x000fe200078e0a08 */
[----:B------:R-:W-:-:S04]  /*0c60*/  SHF.R.U32.HI R7, RZ, R6, R7 ;  /* 0x00000006ff077219 */ /* 0x000fc80000011607 */
[----:B------:R-:W-:Y:S02]  /*0c70*/  LOP3.LUT P1, RZ, R8, R6, R9, 0xf8, !PT ;  /* 0x0000000608ff7212 */ /* 0x000fe4000782f809 */
[C---:B------:R-:W-:Y:S02]  /*0c80*/  LOP3.LUT P0, RZ, R7.reuse, 0x1, RZ, 0xc0, !PT ;  /* 0x0000000107ff7812 */ /* 0x040fe4000780c0ff */
[----:B------:R-:W-:-:S04]  /*0c90*/  LOP3.LUT P2, RZ, R7, 0x2, RZ, 0xc0, !PT ;  /* 0x0000000207ff7812 */ /* 0x000fc8000784c0ff */
[----:B------:R-:W-:Y:S02]  /*0ca0*/  PLOP3.LUT P0, PT, P0, P1, P2, 0xe0, 0x0 ;  /* 0x000000000000781c */ /* 0x000fe40000703c20 */
[----:B------:R-:W-:Y:S02]  /*0cb0*/  LOP3.LUT P1, RZ, R0, 0x7fffff, RZ, 0xc0, !PT ;  /* 0x007fffff00ff7812 */ /* 0x000fe4000782c0ff */
[----:B------:R-:W-:-:S05]  /*0cc0*/  SEL R6, RZ, 0x1, !P0 ;  /* 0x00000001ff067807 */ /* 0x000fca0004000000 */
[----:B------:R-:W-:-:S05]  /*0cd0*/  IMAD.MOV R6, RZ, RZ, -R6 ;  /* 0x000000ffff067224 */ /* 0x000fca00078e0a06 */
[----:B------:R-:W-:Y:S01]  /*0ce0*/  ISETP.GE.AND P0, PT, R6, RZ, PT ;  /* 0x000000ff0600720c */ /* 0x000fe20003f06270 */
[----:B------:R-:W-:-:S05]  /*0cf0*/  VIADD R6, R5, 0xffffff04 ;  /* 0xffffff0405067836 */ /* 0x000fca0000000000 */
[----:B------:R-:W-:-:S07]  /*0d00*/  SHF.R.U32.HI R5, RZ, R6, R9 ;  /* 0x00000006ff057219 */ /* 0x000fce0000011609 */
[----:B------:R-:W-:-:S04]  /*0d10*/  @!P0 VIADD R5, R5, 0x1 ;  /* 0x0000000105058836 */ /* 0x000fc80000000000 */
[----:B------:R-:W-:-:S05]  /*0d20*/  @!P1 IMAD.SHL.U32 R5, R5, 0x2, RZ ;  /* 0x0000000205059824 */ /* 0x000fca00078e00ff */
[----:B------:R-:W-:Y:S01]  /*0d30*/  LOP3.LUT R5, R5, 0x80000000, R0, 0xf8, !PT ;  /* 0x8000000005057812 */ /* 0x000fe200078ef800 */
[----:B------:R-:W-:Y:S06]  /*0d40*/  BRA `(.L_x_9) ;  /* 0x0000000000047947 */ /* 0x000fec0003800000 */
.L_x_10:
[----:B------:R0:W1:Y:S02]  /*0d50*/  MUFU.RCP R5, R0 ;  /* 0x0000000000057308 */ /* 0x0000640000001000 */
.L_x_9:
[----:B-1-3--:R-:W-:Y:S02]  /*0d60*/  IMAD.MOV.U32 R6, RZ, RZ, R5 ;  /* 0x000000ffff067224 */ /* 0x00afe400078e0005 */
[----:B------:R-:W-:-:S04]  /*0d70*/  IMAD.MOV.U32 R5, RZ, RZ, 0x0 ;  /* 0x00000000ff057424 */ /* 0x000fc800078e00ff */
[----:B0-2---:R-:W-:Y:S05]  /*0d80*/  RET.REL.NODEC R4 `(_Z8sintableP6float4) ;  /* 0xfffffff0049c7950 */ /* 0x005fea0003c3ffff */
        .type           $_Z8sintableP6float4$__internal_trig_reduction_slowpathd,@function
        .size           $_Z8sintableP6float4$__internal_trig_reduction_slowpathd,(.L_x_30 - $_Z8sintableP6float4$__internal_trig_reduction_slowpathd)
$_Z8sintableP6float4$__internal_trig_reduction_slowpathd:
[--C-:B------:R-:W-:Y:S01]  /*0d90*/  SHF.R.U32.HI R4, RZ, 0x14, R5.reuse ;  /* 0x00000014ff047819 */ /* 0x100fe20000011605 */
[----:B------:R-:W-:Y:S02]  /*0da0*/  IMAD.MOV.U32 R9, RZ, RZ, R5 ;  /* 0x000000ffff097224 */ /* 0x000fe400078e0005 */
[----:B------:R-:W-:Y:S01]  /*0db0*/  IMAD.MOV.U32 R6, RZ, RZ, RZ ;  /* 0x000000ffff067224 */ /* 0x000fe200078e00ff */
[----:B------:R-:W-:-:S04]  /*0dc0*/  LOP3.LUT R7, R4, 0x7ff, RZ, 0xc0, !PT ;  /* 0x000007ff04077812 */ /* 0x000fc800078ec0ff */
[----:B------:R-:W-:-:S13]  /*0dd0*/  ISETP.NE.AND P0, PT, R7, 0x7ff, PT ;  /* 0x000007ff0700780c */ /* 0x000fda0003f05270 */
[----:B------:R-:W-:Y:S05]  /*0de0*/  @!P0 BRA `(.L_x_11) ;  /* 0x0000000800488947 */ /* 0x000fea0003800000 */
[----:B------:R-:W-:Y:S01]  /*0df0*/  VIADD R7, R7, 0xfffffc00 ;  /* 0xfffffc0007077836 */ /* 0x000fe20000000000 */
[----:B------:R-:W-:Y:S01]  /*0e00*/  BSSY.RECONVERGENT B2, `(.L_x_12) ;  /* 0x000002f000027945 */ /* 0x000fe20003800200 */
[----:B------:R-:W-:-:S03]  /*0e10*/  CS2R R16, SRZ ;  /* 0x0000000000107805 */ /* 0x000fc6000001ff00 */
[----:B------:R-:W-:Y:S02]  /*0e20*/  SHF.R.U32.HI R6, RZ, 0x6, R7 ;  /* 0x00000006ff067819 */ /* 0x000fe40000011607 */
[----:B------:R-:W-:Y:S02]  /*0e30*/  ISETP.GE.U32.AND P0, PT, R7, 0x80, PT ;  /* 0x000000800700780c */ /* 0x000fe40003f06070 */
[C---:B------:R-:W-:Y:S02]  /*0e40*/  IADD3 R7, PT, PT, -R6.reuse, 0x13, RZ ;  /* 0x0000001306077810 */ /* 0x040fe40007ffe1ff */
[----:B------:R-:W-:Y:S02]  /*0e50*/  IADD3 R23, PT, PT, -R6, 0xf, RZ ;  /* 0x0000000f06177810 */ /* 0x000fe40007ffe1ff */
[----:B------:R-:W-:-:S04]  /*0e60*/  SEL R7, R7, 0x12, P0 ;  /* 0x0000001207077807 */ /* 0x000fc80000000000 */
[----:B------:R-:W-:-:S13]  /*0e70*/  ISETP.GE.AND P0, PT, R23, R7, PT ;  /* 0x000000071700720c */ /* 0x000fda0003f06270 */
[----:B------:R-:W-:Y:S05]  /*0e80*/  @P0 BRA `(.L_x_13) ;  /* 0x0000000000980947 */ /* 0x000fea0003800000 */
[----:B------:R-:W0:Y:S01]  /*0e90*/  LDC.64 R14, c[0x0][0x358] ;  /* 0x0000d600ff0e7b82 */ /* 0x000e220000000a00 */
[C---:B------:R-:W-:Y:S01]  /*0ea0*/  SHF.L.U64.HI R18, R8.reuse, 0xb, R9 ;  /* 0x0000000b08127819 */ /* 0x040fe20000010209 */
[----:B------:R-:W-:Y:S01]  /*0eb0*/  BSSY.RECONVERGENT B3, `(.L_x_14) ;  /* 0x0000022000037945 */ /* 0x000fe20003800200 */
[----:B------:R-:W-:Y:S01]  /*0ec0*/  IMAD.SHL.U32 R9, R8, 0x800, RZ ;  /* 0x0000080008097824 */ /* 0x000fe200078e00ff */
[----:B------:R-:W-:Y:S01]  /*0ed0*/  IADD3 R21, PT, PT, RZ, -R6, -R7 ;  /* 0x80000006ff157210 */ /* 0x000fe20007ffe807 */
[----:B------:R-:W-:Y:S01]  /*0ee0*/  IMAD.MOV.U32 R20, RZ, RZ, RZ ;  /* 0x000000ffff147224 */ /* 0x000fe200078e00ff */
[----:B------:R-:W-:Y:S02]  /*0ef0*/  CS2R R16, SRZ ;  /* 0x0000000000107805 */ /* 0x000fe4000001ff00 */
[----:B------:R-:W-:-:S07]  /*0f00*/  LOP3.LUT R8, R18, 0x80000000, RZ, 0xfc, !PT ;  /* 0x8000000012087812 */ /* 0x000fce00078efcff */
.L_x_15:
[----:B------:R-:W1:Y:S01]  /*0f10*/  LDC.64 R18, c[0x4][0x8] ;  /* 0x01000200ff127b82 */ /* 0x000e620000000a00 */
[----:B0-----:R-:W-:Y:S02]  /*0f20*/  R2UR UR8, R14 ;  /* 0x000000000e0872ca */ /* 0x001fe400000e0000 */
[----:B------:R-:W-:Y:S01]  /*0f30*/  R2UR UR9, R15 ;  /* 0x000000000f0972ca */ /* 0x000fe200000e0000 */
[----:B-1----:R-:W-:-:S12]  /*0f40*/  IMAD.WIDE R18, R23, 0x8, R18 ;  /* 0x0000000817127825 */ /* 0x002fd800078e0212 */
[----:B------:R-:W2:Y:S01]  /*0f50*/  LDG.E.64.CONSTANT R18, desc[UR8][R18.64] ;  /* 0x0000000812127981 */ /* 0x000ea2000c1e9b00 */
[----:B------:R-:W-:Y:S02]  /*0f60*/  VIADD R21, R21, 0x1 ;  /* 0x0000000115157836 */ /* 0x000fe40000000000 */
[----:B------:R-:W-:Y:S02]  /*0f70*/  VIADD R23, R23, 0x1 ;  /* 0x0000000117177836 */ /* 0x000fe40000000000 */
[----:B--2---:R-:W-:-:S04]  /*0f80*/  IMAD.WIDE.U32 R16, P2, R18, R9, R16 ;  /* 0x0000000912107225 */ /* 0x004fc80007840010 */
[----:B------:R-:W-:Y:S02]  /*0f90*/  IMAD R25, R18, R8, RZ ;  /* 0x0000000812197224 */ /* 0x000fe400078e02ff */
[CC--:B------:R-:W-:Y:S02]  /*0fa0*/  IMAD R22, R19.reuse, R9.reuse, RZ ;  /* 0x0000000913167224 */ /* 0x0c0fe400078e02ff */
[----:B------:R-:W-:Y:S01]  /*0fb0*/  IMAD.HI.U32 R27, R19, R9, RZ ;  /* 0x00000009131b7227 */ /* 0x000fe200078e00ff */
[----:B------:R-:W-:-:S03]  /*0fc0*/  IADD3 R17, P0, PT, R25, R17, RZ ;  /* 0x0000001119117210 */ /* 0x000fc60007f1e0ff */
[----:B------:R-:W-:Y:S01]  /*0fd0*/  IMAD R25, R20, 0x8, R1 ;  /* 0x0000000814197824 */ /* 0x000fe200078e0201 */
[----:B------:R-:W-:Y:S01]  /*0fe0*/  IADD3 R17, P1, PT, R22, R17, RZ ;  /* 0x0000001116117210 */ /* 0x000fe20007f3e0ff */
[----:B------:R-:W-:-:S04]  /*0ff0*/  IMAD.HI.U32 R22, R18, R8, RZ ;  /* 0x0000000812167227 */ /* 0x000fc800078e00ff */
[----:B------:R-:W-:Y:S01]  /*1000*/  IMAD.X R18, RZ, RZ, R22, P2 ;  /* 0x000000ffff127224 */ /* 0x000fe200010e0616 */
[----:B------:R0:W-:Y:S01]  /*1010*/  STL.64 [R25], R16 ;  /* 0x0000001019007387 */ /* 0x0001e20000100a00 */
[----:B------:R-:W-:-:S03]  /*1020*/  IMAD.HI.U32 R22, R19, R8, RZ ;  /* 0x0000000813167227 */ /* 0x000fc600078e00ff */
[----:B------:R-:W-:Y:S01]  /*1030*/  IADD3.X R18, P0, PT, R27, R18, RZ, P0, !PT ;  /* 0x000000121b127210 */ /* 0x000fe2000071e4ff */
[----:B------:R-:W-:Y:S02]  /*1040*/  IMAD R19, R19, R8, RZ ;  /* 0x0000000813137224 */ /* 0x000fe400078e02ff */
[----:B------:R-:W-:-:S03]  /*1050*/  VIADD R20, R20, 0x1 ;  /* 0x0000000114147836 */ /* 0x000fc60000000000 */
[----:B------:R-:W-:Y:S01]  /*1060*/  IADD3.X R19, P1, PT, R19, R18, RZ, P1, !PT ;  /* 0x0000001213137210 */ /* 0x000fe20000f3e4ff */
[----:B------:R-:W-:Y:S01]  /*1070*/  IMAD.X R18, RZ, RZ, R22, P0 ;  /* 0x000000ffff127224 */ /* 0x000fe200000e0616 */
[----:B------:R-:W-:-:S03]  /*1080*/  ISETP.NE.AND P0, PT, R21, -0xf, PT ;  /* 0xfffffff11500780c */ /* 0x000fc60003f05270 */
[----:B------:R-:W-:Y:S02]  /*1090*/  IMAD.X R18, RZ, RZ, R18, P1 ;  /* 0x000000ffff127224 */ /* 0x000fe400008e0612 */
[----:B0-----:R-:W-:Y:S02]  /*10a0*/  IMAD.MOV.U32 R16, RZ, RZ, R19 ;  /* 0x000000ffff107224 */ /* 0x001fe400078e0013 */
[----:B------:R-:W-:-:S06]  /*10b0*/  IMAD.MOV.U32 R17, RZ, RZ, R18 ;  /* 0x000000ffff117224 */ /* 0x000fcc00078e0012 */
[----:B------:R-:W-:Y:S05]  /*10c0*/  @P0 BRA `(.L_x_15) ;  /* 0xfffffffc00900947 */ /* 0x000fea000383ffff */
[----:B------:R-:W-:Y:S05]  /*10d0*/  BSYNC.RECONVERGENT B3 ;  /* 0x0000000000037941 */ /* 0x000fea0003800200 */
.L_x_14:
[----:B------:R-:W-:-:S07]  /*10e0*/  IMAD.MOV.U32 R23, RZ, RZ, R7 ;  /* 0x000000ffff177224 */ /* 0x000fce00078e0007 */
.L_x_13:
[----:B------:R-:W-:Y:S05]  /*10f0*/  BSYNC.RECONVERGENT B2 ;  /* 0x0000000000027941 */ /* 0x000fea0003800200 */
.L_x_12:
[----:B------:R-:W-:Y:S01]  /*1100*/  LOP3.LUT P0, R27, R4, 0x3f, RZ, 0xc0, !PT ;  /* 0x0000003f041b7812 */ /* 0x000fe2000780c0ff */
[----:B------:R-:W-:-:S04]  /*1110*/  IMAD.IADD R6, R6, 0x1, R23 ;  /* 0x0000000106067824 */ /* 0x000fc800078e0217 */
[----:B------:R-:W-:-:S05]  /*1120*/  IMAD.U32 R29, R6, 0x8, R1 ;  /* 0x00000008061d7824 */ /* 0x000fca00078e0001 */
[----:B------:R0:W-:Y:S04]  /*1130*/  STL.64 [R29+-0x78], R16 ;  /* 0xffff88101d007387 */ /* 0x0001e80000100a00 */
[----:B------:R-:W2:Y:S04]  /*1140*/  @P0 LDL.64 R18, [R1+0x8] ;  /* 0x0000080001120983 */ /* 0x000ea80000100a00 */
[----:B------:R-:W3:Y:S04]  /*1150*/  LDL.64 R8, [R1+0x10] ;  /* 0x0000100001087983 */ /* 0x000ee80000100a00 */
[----:B------:R-:W0:Y:S01]  /*1160*/  LDL.64 R6, [R1+0x18] ;  /* 0x0000180001067983 */ /* 0x000e220000100a00 */
[----:B------:R-:W-:Y:S01]  /*1170*/  @P0 LOP3.LUT R4, R27, 0x3f, RZ, 0x3c, !PT ;  /* 0x0000003f1b040812 */ /* 0x000fe200078e3cff */
[----:B------:R-:W-:Y:S01]  /*1180*/  BSSY.RECONVERGENT B2, `(.L_x_16) ;  /* 0x0000034000027945 */ /* 0x000fe20003800200 */
[----:B--2---:R-:W-:-:S02]  /*1190*/  @P0 SHF.R.U64 R15, R18, 0x1, R19 ;  /* 0x00000001120f0819 */ /* 0x004fc40000001213 */
[----:B------:R-:W-:Y:S02]  /*11a0*/  @P0 SHF.R.U32.HI R19, RZ, 0x1, R19 ;  /* 0x00000001ff130819 */ /* 0x000fe40000011613 */
[CC--:B---3--:R-:W-:Y:S02]  /*11b0*/  @P0 SHF.L.U32 R21, R8.reuse, R27.reuse, RZ ;  /* 0x0000001b08150219 */ /* 0x0c8fe400000006ff */
[----:B------:R-:W-:Y:S02]  /*11c0*/  @P0 SHF.R.U64 R14, R15, R4, R19 ;  /* 0x000000040f0e0219 */ /* 0x000fe40000001213 */
[--C-:B------:R-:W-:Y:S02]  /*11d0*/  @P0 SHF.R.U32.HI R25, RZ, 0x1, R9.reuse ;  /* 0x00000001ff190819 */ /* 0x100fe40000011609 */
[C-C-:B------:R-:W-:Y:S02]  /*11e0*/  @P0 SHF.R.U64 R23, R8.reuse, 0x1, R9.reuse ;  /* 0x0000000108170819 */ /* 0x140fe40000001209 */
[----:B------:R-:W-:-:S02]  /*11f0*/  @P0 SHF.L.U64.HI R18, R8, R27, R9 ;  /* 0x0000001b08120219 */ /* 0x000fc40000010209 */
[----:B------:R-:W-:Y:S02]  /*1200*/  @P0 SHF.R.U32.HI R15, RZ, R4, R19 ;  /* 0x00000004ff0f0219 */ /* 0x000fe40000011613 */
[----:B------:R-:W-:Y:S02]  /*1210*/  @P0 LOP3.LUT R8, R21, R14, RZ, 0xfc, !PT ;  /* 0x0000000e15080212 */ /* 0x000fe400078efcff */
[----:B0-----:R-:W-:Y:S02]  /*1220*/  @P0 SHF.L.U32 R16, R6, R27, RZ ;  /* 0x0000001b06100219 */ /* 0x001fe400000006ff */
[----:B------:R-:W-:Y:S01]  /*1230*/  @P0 SHF.R.U64 R23, R23, R4, R25 ;  /* 0x0000000417170219 */ /* 0x000fe20000001219 */
[----:B------:R-:W-:Y:S01]  /*1240*/  IMAD.SHL.U32 R14, R8, 0x4, RZ ;  /* 0x00000004080e7824 */ /* 0x000fe200078e00ff */
[----:B------:R-:W-:Y:S02]  /*1250*/  @P0 LOP3.LUT R9, R18, R15, RZ, 0xfc, !PT ;  /* 0x0000000f12090212 */ /* 0x000fe400078efcff */
[----:B------:R-:W-:-:S02]  /*1260*/  @P0 SHF.L.U64.HI R27, R6, R27, R7 ;  /* 0x0000001b061b0219 */ /* 0x000fc40000010207 */
[----:B------:R-:W-:Y:S02]  /*1270*/  @P0 SHF.R.U32.HI R4, RZ, R4, R25 ;  /* 0x00000004ff040219 */ /* 0x000fe40000011619 */
[----:B------:R-:W-:Y:S02]  /*1280*/  @P0 LOP3.LUT R6, R16, R23, RZ, 0xfc, !PT ;  /* 0x0000001710060212 */ /* 0x000fe400078efcff */
[----:B------:R-:W-:Y:S02]  /*1290*/  SHF.L.U64.HI R18, R8, 0x2, R9 ;  /* 0x0000000208127819 */ /* 0x000fe40000010209 */
[----:B------:R-:W-:Y:S02]  /*12a0*/  @P0 LOP3.LUT R7, R27, R4, RZ, 0xfc, !PT ;  /* 0x000000041b070212 */ /* 0x000fe400078efcff */
[----:B------:R-:W-:Y:S02]  /*12b0*/  SHF.L.W.U32.HI R9, R9, 0x2, R6 ;  /* 0x0000000209097819 */ /* 0x000fe40000010e06 */
[----:B------:R-:W-:-:S02]  /*12c0*/  IADD3 RZ, P0, PT, RZ, -R14, RZ ;  /* 0x8000000effff7210 */ /* 0x000fc40007f1e0ff */
[----:B------:R-:W-:Y:S02]  /*12d0*/  LOP3.LUT R4, RZ, R18, RZ, 0x33, !PT ;  /* 0x00000012ff047212 */ /* 0x000fe400078e33ff */
[----:B------:R-:W-:Y:S02]  /*12e0*/  SHF.L.W.U32.HI R6, R6, 0x2, R7 ;  /* 0x0000000206067819 */ /* 0x000fe40000010e07 */
[----:B------:R-:W-:Y:S02]  /*12f0*/  LOP3.LUT R8, RZ, R9, RZ, 0x33, !PT ;  /* 0x00000009ff087212 */ /* 0x000fe400078e33ff */
[----:B------:R-:W-:Y:S02]  /*1300*/  IADD3.X R15, P0, PT, RZ, R4, RZ, P0, !PT ;  /* 0x00000004ff0f7210 */ /* 0x000fe4000071e4ff */
[----:B------:R-:W-:Y:S02]  /*1310*/  LOP3.LUT R4, RZ, R6, RZ, 0x33, !PT ;  /* 0x00000006ff047212 */ /* 0x000fe400078e33ff */
[----:B------:R-:W-:-:S02]  /*1320*/  IADD3.X R8, P1, PT, RZ, R8, RZ, P0, !PT ;  /* 0x00000008ff087210 */ /* 0x000fc4000073e4ff */
[----:B------:R-:W-:-:S03]  /*1330*/  ISETP.GT.U32.AND P2, PT, R9, -0x1, PT ;  /* 0xffffffff0900780c */ /* 0x000fc60003f44070 */
[----:B------:R-:W-:Y:S01]  /*1340*/  IMAD.X R17, RZ, RZ, R4, P1 ;  /* 0x000000ffff117224 */ /* 0x000fe200008e0604 */
[----:B------:R-:W-:-:S04]  /*1350*/  ISETP.GT.AND.EX P0, PT, R6, -0x1, PT, P2 ;  /* 0xffffffff0600780c */ /* 0x000fc80003f04320 */
[----:B------:R-:W-:Y:S02]  /*1360*/  SEL R4, R6, R17, P0 ;  /* 0x0000001106047207 */ /* 0x000fe40000000000 */
[----:B------:R-:W-:Y:S02]  /*1370*/  SEL R9, R9, R8, P0 ;  /* 0x0000000809097207 */ /* 0x000fe40000000000 */
[----:B------:R-:W-:Y:S02]  /*1380*/  ISETP.NE.U32.AND P1, PT, R4, RZ, PT ;  /* 0x000000ff0400720c */ /* 0x000fe40003f25070 */
[----:B------:R-:W-:Y:S02]  /*1390*/  SEL R15, R18, R15, P0 ;  /* 0x0000000f120f7207 */ /* 0x000fe40000000000 */
[----:B------:R-:W-:Y:S01]  /*13a0*/  SEL R16, R9, R4, !P1 ;  /* 0x0000000409107207 */ /* 0x000fe20004800000 */
[----:B------:R-:W-:-:S05]  /*13b0*/  @!P0 IMAD.MOV R14, RZ, RZ, -R14 ;  /* 0x000000ffff0e8224 */ /* 0x000fca00078e0a0e */
[----:B------:R-:W0:Y:S02]  /*13c0*/  FLO.U32 R16, R16 ;  /* 0x0000001000107300 */ /* 0x000e2400000e0000 */
[C---:B0-----:R-:W-:Y:S02]  /*13d0*/  IADD3 R17, PT, PT, -R16.reuse, 0x1f, RZ ;  /* 0x0000001f10117810 */ /* 0x041fe40007ffe1ff */
[----:B------:R-:W-:-:S03]  /*13e0*/  IADD3 R8, PT, PT, -R16, 0x3f, RZ ;  /* 0x0000003f10087810 */ /* 0x000fc60007ffe1ff */
[----:B------:R-:W-:-:S05]  /*13f0*/  @P1 IMAD.MOV R8, RZ, RZ, R17 ;  /* 0x000000ffff081224 */ /* 0x000fca00078e0211 */
[----:B------:R-:W-:-:S13]  /*1400*/  ISETP.NE.AND P1, PT, R8, RZ, PT ;  /* 0x000000ff0800720c */ /* 0x000fda0003f25270 */
[----:B------:R-:W-:Y:S05]  /*1410*/  @!P1 BRA `(.L_x_17) ;  /* 0x0000000000289947 */ /* 0x000fea0003800000 */
[--C-:B------:R-:W-:Y:S02]  /*1420*/  SHF.R.U64 R16, R14, 0x1, R15.reuse ;  /* 0x000000010e107819 */ /* 0x100fe4000000120f */
[C---:B------:R-:W-:Y:S02]  /*1430*/  LOP3.LUT R14, R8.reuse, 0x3f, RZ, 0xc0, !PT ;  /* 0x0000003f080e7812 */ /* 0x040fe400078ec0ff */
[----:B------:R-:W-:Y:S02]  /*1440*/  SHF.R.U32.HI R18, RZ, 0x1, R15 ;  /* 0x00000001ff127819 */ /* 0x000fe4000001160f */
[----:B------:R-:W-:Y:S02]  /*1450*/  LOP3.LUT R15, R8, 0x3f, RZ, 0xc, !PT ;  /* 0x0000003f080f7812 */ /* 0x000fe400078e0cff */
[CC--:B------:R-:W-:Y:S02]  /*1460*/  SHF.L.U64.HI R17, R9.reuse, R14.reuse, R4 ;  /* 0x0000000e09117219 */ /* 0x0c0fe40000010204 */
[----:B------:R-:W-:-:S02]  /*1470*/  SHF.L.U32 R14, R9, R14, RZ ;  /* 0x0000000e090e7219 */ /* 0x000fc400000006ff */
[-CC-:B------:R-:W-:Y:S02]  /*1480*/  SHF.R.U64 R9, R16, R15.reuse, R18.reuse ;  /* 0x0000000f10097219 */ /* 0x180fe40000001212 */
[----:B------:R-:W-:Y:S02]  /*1490*/  SHF.R.U32.HI R4, RZ, R15, R18 ;  /* 0x0000000fff047219 */ /* 0x000fe40000011612 */
[----:B------:R-:W-:Y:S02]  /*14a0*/  LOP3.LUT R9, R14, R9, RZ, 0xfc, !PT ;  /* 0x000000090e097212 */ /* 0x000fe400078efcff */
[----:B------:R-:W-:-:S07]  /*14b0*/  LOP3.LUT R4, R17, R4, RZ, 0xfc, !PT ;  /* 0x0000000411047212 */ /* 0x000fce00078efcff */
.L_x_17:
[----:B------:R-:W-:Y:S05]  /*14c0*/  BSYNC.RECONVERGENT B2 ;  /* 0x0000000000027941 */ /* 0x000fea0003800200 */
.L_x_16:
[----:B------:R-:W-:Y:S01]  /*14d0*/  IMAD.WIDE.U32 R16, R9, 0x2168c235, RZ ;  /* 0x2168c23509107825 */ /* 0x000fe200078e00ff */
[----:B------:R-:W-:-:S03]  /*14e0*/  SHF.R.U32.HI R7, RZ, 0x1e, R7 ;  /* 0x0000001eff077819 */ /* 0x000fc60000011607 */
[----:B------:R-:W-:Y:S01]  /*14f0*/  IMAD.MOV.U32 R14, RZ, RZ, R17 ;  /* 0x000000ffff0e7224 */ /* 0x000fe200078e0011 */
[----:B------:R-:W-:Y:S01]  /*1500*/  IADD3 RZ, P1, PT, R16, R16, RZ ;  /* 0x0000001010ff7210 */ /* 0x000fe20007f3e0ff */
[----:B------:R-:W-:Y:S01]  /*1510*/  IMAD.MOV.U32 R15, RZ, RZ, RZ ;  /* 0x000000ffff0f7224 */ /* 0x000fe200078e00ff */
[----:B------:R-:W-:Y:S01]  /*1520*/  LEA.HI R6, R6, R7, RZ, 0x1 ;  /* 0x0000000706067211 */ /* 0x000fe200078f08ff */
[----:B------:R-:W-:Y:S02]  /*1530*/  IMAD R17, R4, -0x36f0255e, RZ ;  /* 0xc90fdaa204117824 */ /* 0x000fe400078e02ff */
[----:B------:R-:W-:-:S04]  /*1540*/  IMAD.WIDE.U32 R14, R9, -0x36f0255e, R14 ;  /* 0xc90fdaa2090e7825 */ /* 0x000fc800078e000e */
[----:B------:R-:W-:-:S04]  /*1550*/  IMAD.HI.U32 R9, R4, -0x36f0255e, RZ ;  /* 0xc90fdaa204097827 */ /* 0x000fc800078e00ff */
[----:B------:R-:W-:-:S04]  /*1560*/  IMAD.WIDE.U32 R14, P2, R4, 0x2168c235, R14 ;  /* 0x2168c235040e7825 */ /* 0x000fc8000784000e */
[----:B------:R-:W-:Y:S01]  /*1570*/  IMAD.X R4, RZ, RZ, R9, P2 ;  /* 0x000000ffff047224 */ /* 0x000fe200010e0609 */
[----:B------:R-:W-:Y:S02]  /*1580*/  IADD3 R9, P2, PT, R17, R15, RZ ;  /* 0x0000000f11097210 */ /* 0x000fe40007f5e0ff */
[----:B------:R-:W-:Y:S02]  /*1590*/  IADD3.X RZ, P1, PT, R14, R14, RZ, P1, !PT ;  /* 0x0000000e0eff7210 */ /* 0x000fe40000f3e4ff */
[C---:B------:R-:W-:Y:S01]  /*15a0*/  ISETP.GT.U32.AND P3, PT, R9.reuse, RZ, PT ;  /* 0x000000ff0900720c */ /* 0x040fe20003f64070 */
[----:B------:R-:W-:Y:S01]  /*15b0*/  IMAD.X R4, RZ, RZ, R4, P2 ;  /* 0x000000ffff047224 */ /* 0x000fe200010e0604 */
[----:B------:R-:W-:-:S04]  /*15c0*/  IADD3.X R14, P2, PT, R9, R9, RZ, P1, !PT ;  /* 0x00000009090e7210 */ /* 0x000fc80000f5e4ff */
[C---:B------:R-:W-:Y:S01]  /*15d0*/  ISETP.GT.AND.EX P1, PT, R4.reuse, RZ, PT, P3 ;  /* 0x000000ff0400720c */ /* 0x040fe20003f24330 */
[----:B------:R-:W-:-:S03]  /*15e0*/  IMAD.X R15, R4, 0x1, R4, P2 ;  /* 0x00000001040f7824 */ /* 0x000fc600010e0604 */
[----:B------:R-:W-:Y:S02]  /*15f0*/  SEL R9, R14, R9, P1 ;  /* 0x000000090e097207 */ /* 0x000fe40000800000 */
[----:B------:R-:W-:Y:S02]  /*1600*/  SEL R14, R15, R4, P1 ;  /* 0x000000040f0e7207 */ /* 0x000fe40000800000 */
[----:B------:R-:W-:Y:S02]  /*1610*/  IADD3 R9, P2, PT, R9, 0x1, RZ ;  /* 0x0000000109097810 */ /* 0x000fe40007f5e0ff */
[----:B------:R-:W-:Y:S02]  /*1620*/  SEL R15, RZ, 0xffffffff, !P1 ;  /* 0xffffffffff0f7807 */ /* 0x000fe40004800000 */
[----:B------:R-:W-:Y:S01]  /*1630*/  LOP3.LUT P1, R4, R5, 0x80000000, RZ, 0xc0, !PT ;  /* 0x8000000005047812 */ /* 0x000fe2000782c0ff */
[----:B------:R-:W-:Y:S02]  /*1640*/  IMAD.X R14, RZ, RZ, R14, P2 ;  /* 0x000000ffff0e7224 */ /* 0x000fe400010e060e */
[----:B------:R-:W-:Y:S01]  /*1650*/  IMAD.IADD R5, R15, 0x1, -R8 ;  /* 0x000000010f057824 */ /* 0x000fe200078e0a08 */
[----:B------:R-:W-:-:S02]  /*1660*/  @!P0 LOP3.LUT R4, R4, 0x80000000, RZ, 0x3c, !PT ;  /* 0x8000000004048812 */ /* 0x000fc400078e3cff */
[----:B------:R-:W-:Y:S01]  /*1670*/  SHF.R.U64 R9, R9, 0xa, R14 ;  /* 0x0000000a09097819 */ /* 0x000fe2000000120e */
[----:B------:R-:W-:-:S03]  /*1680*/  IMAD.SHL.U32 R5, R5, 0x100000, RZ ;  /* 0x0010000005057824 */ /* 0x000fc600078e00ff */
[----:B------:R-:W-:-:S03]  /*1690*/  IADD3 R9, P2, PT, R9, 0x1, RZ ;  /* 0x0000000109097810 */ /* 0x000fc60007f5e0ff */
[----:B------:R-:W-:Y:S01]  /*16a0*/  @P1 IMAD.MOV R6, RZ, RZ, -R6 ;  /* 0x000000ffff061224 */ /* 0x000fe200078e0a06 */
[----:B------:R-:W-:-:S04]  /*16b0*/  LEA.HI.X R14, R14, RZ, RZ, 0x16, P2 ;  /* 0x000000ff0e0e7211 */ /* 0x000fc800010fb4ff */
[--C-:B------:R-:W-:Y:S02]  /*16c0*/  SHF.R.U64 R8, R9, 0x1, R14.reuse ;  /* 0x0000000109087819 */ /* 0x100fe4000000120e */
[----:B------:R-:W-:Y:S02]  /*16d0*/  SHF.R.U32.HI R14, RZ, 0x1, R14 ;  /* 0x00000001ff0e7819 */ /* 0x000fe4000001160e */
[----:B------:R-:W-:-:S04]  /*16e0*/  IADD3 R8, P2, P3, RZ, RZ, R8 ;  /* 0x000000ffff087210 */ /* 0x000fc80007b5e008 */
[----:B------:R-:W-:-:S04]  /*16f0*/  IADD3.X R5, PT, PT, R5, 0x3fe00000, R14, P2, P3 ;  /* 0x3fe0000005057810 */ /* 0x000fc800017e640e */
[----:B------:R-:W-:-:S07]  /*1700*/  LOP3.LUT R9, R5, R4, RZ, 0xfc, !PT ;  /* 0x0000000405097212 */ /* 0x000fce00078efcff */
.L_x_11:
[----:B------:R-:W-:Y:S02]  /*1710*/  IMAD.MOV.U32 R4, RZ, RZ, R0 ;  /* 0x000000ffff047224 */ /* 0x000fe400078e0000 */
[----:B------:R-:W-:-:S04]  /*1720*/  IMAD.MOV.U32 R5, RZ, RZ, 0x0 ;  /* 0x00000000ff057424 */ /* 0x000fc800078e00ff */
[----:B------:R-:W-:Y:S05]  /*1730*/  RET.REL.NODEC R4 `(_Z8sintableP6float4) ;  /* 0xffffffe804307950 */ /* 0x000fea0003c3ffff */
.L_x_18:
[----:B------:R-:W-:-:S00]  /*1740*/  BRA `(.L_x_18) ;  /* 0xfffffffc00fc7947 */ /* 0x000fc0000383ffff */
[----:B------:R-:W-:-:S00]  /*1750*/  NOP ;  /* 0x0000000000007918 */ /* 0x000fc00000000000 */
        /* <DEDUP_REMOVED lines=10> */
.L_x_30:


//--------------------- .text._Z5fft_aP6float4S0_S0_i --------------------------
	.section	.text._Z5fft_aP6float4S0_S0_i,"ax",@progbits
	.align	128
        .global         _Z5fft_aP6float4S0_S0_i
        .type           _Z5fft_aP6float4S0_S0_i,@function
        .size           _Z5fft_aP6float4S0_S0_i,(.L_x_32 - _Z5fft_aP6float4S0_S0_i)
        .other          _Z5fft_aP6float4S0_S0_i,@"STO_CUDA_ENTRY STV_DEFAULT"
_Z5fft_aP6float4S0_S0_i:
.text._Z5fft_aP6float4S0_S0_i:
[----:B------:R-:W-:Y:S08]  /*0000*/  LDC R1, c[0x0][0x37c] ;  /* 0x0000df00ff017b82 */ /* 0x000ff00000000800 */
[----:B------:R-:W0:Y:S02]  /*0010*/  LDC R8, c[0x0][0x398] ;  /* 0x0000e600ff087b82 */ /* 0x000e240000000800 */
[----:B0-----:R-:W-:-:S04]  /*0020*/  IADD3 R0, PT, PT, R8, -0xb, RZ ;  /* 0xfffffff508007810 */ /* 0x001fc80007ffe0ff */
[----:B------:R-:W-:-:S13]  /*0030*/  ISETP.GE.U32.AND P0, PT, R0, -0xa, PT ;  /* 0xfffffff60000780c */ /* 0x000fda0003f06070 */
[----:B------:R-:W-:Y:S05]  /*0040*/  @!P0 EXIT ;  /* 0x000000000000894d */ /* 0x000fea0003800000 */
[----:B------:R-:W0:Y:S01]  /*0050*/  S2R R0, SR_TID.X ;  /* 0x0000000000007919 */ /* 0x000e220000002100 */
[----:B------:R-:W1:Y:S01]  /*0060*/  LDC.64 R4, c[0x0][0x380] ;  /* 0x0000e000ff047b82 */ /* 0x000e620000000a00 */
[----:B------:R-:W0:Y:S01]  /*0070*/  LDCU UR4, c[0x0][0x360] ;  /* 0x00006c00ff0477ac */ /* 0x000e220008000800 */
[----:B------:R-:W0:Y:S01]  /*0080*/  S2R R15, SR_CTAID.X ;  /* 0x00000000000f7919 */ /* 0x000e220000002500 */
[----:B------:R-:W2:Y:S01]  /*0090*/  LDCU.64 UR10, c[0x0][0x358] ;  /* 0x00006b00ff0a77ac */ /* 0x000ea20008000a00 */
[----:B0-----:R-:W-:-:S04]  /*00a0*/  IMAD R15, R15, UR4, R0 ;  /* 0x000000040f0f7c24 */ /* 0x001fc8000f8e0200 */
[----:B-1----:R-:W-:-:S06]  /*00b0*/  IMAD.WIDE.U32 R4, R15, 0x10, R4 ;  /* 0x000000100f047825 */ /* 0x002fcc00078e0004 */
[----:B--2---:R-:W2:Y:S01]  /*00c0*/  LDG.E.128 R4, desc[UR10][R4.64] ;  /* 0x0000000a04047981 */ /* 0x004ea2000c1e1d00 */
[----:B------:R-:W-:Y:S02]  /*00d0*/  SHF.L.U32 R2, R0, 0x1, RZ ;  /* 0x0000000100027819 */ /* 0x000fe400000006ff */
[----:B------:R-:W-:Y:S02]  /*00e0*/  ISETP.GE.U32.AND P0, PT, R8, 0x2, PT ;  /* 0x000000020800780c */ /* 0x000fe40003f06070 */
[----:B------:R-:W-:-:S04]  /*00f0*/  LOP3.LUT R2, R2, 0x2, RZ, 0xc0, !PT ;  /* 0x0000000202027812 */ /* 0x000fc800078ec0ff */
[----:B------:R-:W-:-:S04]  /*0100*/  IADD3 R2, PT, PT, -R2, 0x1, RZ ;  /* 0x0000000102027810 */ /* 0x000fc80007ffe1ff */
[----:B------:R-:W-:Y:S01]  /*0110*/  I2FP.F32.S32 R13, R2 ;  /* 0x00000002000d7245 */ /* 0x000fe20000201400 */
[----:B--2---:R-:W0:Y:S04]  /*0120*/  SHFL.BFLY PT, R9, R4, 0x1, 0x1f ;  /* 0x0c201f0004097f89 */ /* 0x004e2800000e0000 */
[----:B------:R-:W1:Y:S04]  /*0130*/  SHFL.BFLY PT, R11, R6, 0x1, 0x1f ;  /* 0x0c201f00060b7f89 */ /* 0x000e6800000e0000 */
[----:B------:R-:W2:Y:S04]  /*0140*/  SHFL.BFLY PT, R12, R5, 0x1, 0x1f ;  /* 0x0c201f00050c7f89 */ /* 0x000ea800000e0000 */
[----:B------:R-:W3:Y:S01]  /*0150*/  SHFL.BFLY PT, R10, R7, 0x1, 0x1f ;  /* 0x0c201f00070a7f89 */ /* 0x000ee200000e0000 */
[-C--:B0-----:R-:W-:Y:S01]  /*0160*/  FFMA R3, R4, R13.reuse, R9 ;  /* 0x0000000d04037223 */ /* 0x081fe20000000009 */
[----:B-1----:R-:W-:-:S03]  /*0170*/  FFMA R2, R6, R13, R11 ;  /* 0x0000000d06027223 */ /* 0x002fc6000000000b */
[----:B------:R-:W-:Y:S01]  /*0180*/  FADD R17, -R9, R3 ;  /* 0x0000000309117221 */ /* 0x000fe20000000100 */
[----:B------:R-:W-:-:S03]  /*0190*/  FADD R19, -R11, R2 ;  /* 0x000000020b137221 */ /* 0x000fc60000000100 */
[-CC-:B------:R-:W-:Y:S01]  /*01a0*/  FFMA R14, R4, R13.reuse, -R17.reuse ;  /* 0x0000000d040e7223 */ /* 0x180fe20000000811 */
[----:B------:R-:W-:Y:S01]  /*01b0*/  FADD R4, R3, -R17 ;  /* 0x8000001103047221 */ /* 0x000fe20000000000 */
[-CC-:B------:R-:W-:Y:S01]  /*01c0*/  FFMA R18, R6, R13.reuse, -R19.reuse ;  /* 0x0000000d06127223 */ /* 0x180fe20000000813 */
[----:B------:R-:W-:Y:S01]  /*01d0*/  FADD R16, R2, -R19 ;  /* 0x8000001302107221 */ /* 0x000fe20000000000 */
[-C--:B--2---:R-:W-:Y:S01]  /*01e0*/  FFMA R6, R5, R13.reuse, R12 ;  /* 0x0000000d05067223 */ /* 0x084fe2000000000c */
[----:B------:R-:W-:Y:S01]  /*01f0*/  FADD R9, R9, -R4 ;  /* 0x8000000409097221 */ /* 0x000fe20000000000 */
[-C--:B---3--:R-:W-:Y:S01]  /*0200*/  FFMA R17, R7, R13.reuse, R10 ;  /* 0x0000000d07117223 */ /* 0x088fe2000000000a */
[----:B------:R-:W-:Y:S01]  /*0210*/  FADD R11, R11, -R16 ;  /* 0x800000100b0b7221 */ /* 0x000fe20000000000 */
[----:B------:R-:W-:Y:S01]  /*0220*/  FADD R4, -R12, R6 ;  /* 0x000000060c047221 */ /* 0x000fe20000000100 */
[----:B------:R-:W-:Y:S01]  /*0230*/  FADD R9, R14, R9 ;  /* 0x000000090e097221 */ /* 0x000fe20000000000 */
[----:B------:R-:W-:Y:S01]  /*0240*/  FADD R16, -R10, R17 ;  /* 0x000000110a107221 */ /* 0x000fe20000000100 */
[----:B------:R-:W-:Y:S01]  /*0250*/  FADD R18, R18, R11 ;  /* 0x0000000b12127221 */ /* 0x000fe20000000000 */
[-CC-:B------:R-:W-:Y:S01]  /*0260*/  FFMA R11, R5, R13.reuse, -R4.reuse ;  /* 0x0000000d050b7223 */ /* 0x180fe20000000804 */
[----:B------:R-:W-:Y:S01]  /*0270*/  FADD R5, R6, -R4 ;  /* 0x8000000406057221 */ /* 0x000fe20000000000 */
[----:B------:R-:W-:Y:S01]  /*0280*/  FADD R6, R9, R6 ;  /* 0x0000000609067221 */ /* 0x000fe20000000000 */
[----:B------:R-:W-:Y:S01]  /*0290*/  FADD R9, R18, R17 ;  /* 0x0000001112097221 */ /* 0x000fe20000000000 */
[----:B------:R-:W-:Y:S01]  /*02a0*/  FADD R17, R17, -R16 ;  /* 0x8000001011117221 */ /* 0x000fe20000000000 */
[----:B------:R-:W-:Y:S01]  /*02b0*/  FADD R12, R12, -R5 ;  /* 0x800000050c0c7221 */ /* 0x000fe20000000000 */
[----:B------:R-:W-:Y:S01]  /*02c0*/  FADD R5, R3, R6 ;  /* 0x0000000603057221 */ /* 0x000fe20000000000 */
[----:B------:R-:W-:Y:S01]  /*02d0*/  FADD R19, R2, R9 ;  /* 0x0000000902137221 */ /* 0x000fe20000000000 */
[----:B------:R-:W-:Y:S01]  /*02e0*/  FFMA R13, R7, R13, -R16 ;  /* 0x0000000d070d7223 */ /* 0x000fe20000000810 */
[----:B------:R-:W-:Y:S01]  /*02f0*/  FADD R10, R10, -R17 ;  /* 0x800000110a0a7221 */ /* 0x000fe20000000000 */
[----:B------:R-:W-:Y:S01]  /*0300*/  FADD R7, -R3, R5 ;  /* 0x0000000503077221 */ /* 0x000fe20000000100 */
[----:B------:R-:W-:Y:S01]  /*0310*/  FADD R4, -R2, R19 ;  /* 0x0000001302047221 */ /* 0x000fe20000000100 */
[----:B------:R-:W-:Y:S01]  /*0320*/  FADD R11, R11, R12 ;  /* 0x0000000c0b0b7221 */ /* 0x000fe20000000000 */
[----:B------:R-:W0:Y:S01]  /*0330*/  LDC.64 R2, c[0x0][0x388] ;  /* 0x0000e200ff027b82 */ /* 0x000e220000000a00 */
[----:B------:R-:W-:Y:S01]  /*0340*/  FADD R13, R13, R10 ;  /* 0x0000000a0d0d7221 */ /* 0x000fe20000000000 */
[----:B------:R-:W-:Y:S01]  /*0350*/  FADD R6, R6, -R7 ;  /* 0x8000000706067221 */ /* 0x000fe20000000000 */
[----:B------:R-:W-:-:S03]  /*0360*/  FADD R4, R9, -R4 ;  /* 0x8000000409047221 */ /* 0x000fc60000000000 */
[----:B------:R-:W-:Y:S01]  /*0370*/  FADD R10, R11, R6 ;  /* 0x000000060b0a7221 */ /* 0x000fe20000000000 */
[----:B------:R-:W-:-:S03]  /*0380*/  FADD R12, R13, R4 ;  /* 0x000000040d0c7221 */ /* 0x000fc60000000000 */
[----:B------:R-:W-:Y:S01]  /*0390*/  FADD R4, R5, R10 ;  /* 0x0000000a05047221 */ /* 0x000fe20000000000 */
[----:B------:R-:W-:-:S03]  /*03a0*/  FADD R6, R19, R12 ;  /* 0x0000000c13067221 */ /* 0x000fc60000000000 */
[----:B------:R-:W-:Y:S01]  /*03b0*/  FADD R5, -R5, R4 ;  /* 0x0000000405057221 */ /* 0x000fe20000000100 */
[----:B------:R-:W-:-:S03]  /*03c0*/  FADD R7, -R19, R6 ;  /* 0x0000000613077221 */ /* 0x000fc60000000100 */
[----:B------:R-:W-:Y:S01]  /*03d0*/  FADD R5, R10, -R5 ;  /* 0x800000050a057221 */ /* 0x000fe20000000000 */
[----:B------:R-:W-:Y:S01]  /*03e0*/  FADD R7, R12, -R7 ;  /* 0x800000070c077221 */ /* 0x000fe20000000000 */
[----:B------:R-:W-:Y:S06]  /*03f0*/  @!P0 BRA `(.L_x_19) ;  /* 0x0000000800248947 */ /* 0x000fec0003800000 */
[----:B------:R-:W1:Y:S01]  /*0400*/  LDC.64 R12, c[0x0][0x390] ;  /* 0x0000e400ff0c7b82 */ /* 0x000e620000000a00 */
[----:B------:R-:W-:Y:S01]  /*0410*/  VIMNMX.U32 R8, PT, PT, R8, 0x5, PT ;  /* 0x0000000508087848 */ /* 0x000fe20003fe0000 */
[----:B------:R-:W-:-:S03]  /*0420*/  UMOV UR4, URZ ;  /* 0x000000ff00047c82 */ /* 0x000fc60008000000 */
[----:B------:R-:W-:-:S07]  /*0430*/  IADD3 R16, PT, PT, -R8, RZ, RZ ;  /* 0x000000ff08107210 */ /* 0x000fce0007ffe1ff */
.L_x_20:
[----:B------:R-:W-:Y:S01]  /*0440*/  UIADD3 UR4, UPT, UPT, UR4, 0x1, URZ ;  /* 0x0000000104047890 */ /* 0x000fe2000fffe0ff */
[----:B------:R-:W-:-:S03]  /*0450*/  UMOV UR5, 0x2 ;  /* 0x0000000200057882 */ /* 0x000fc60000000000 */
[----:B------:R-:W-:-:S04]  /*0460*/  USHF.L.U32 UR5, UR5, UR4, URZ ;  /* 0x0000000405057299 */ /* 0x000fc800080006ff */
[----:B------:R-:W-:-:S06]  /*0470*/  UIADD3 UR6, UPT, UPT, UR5, -0x1, URZ ;  /* 0xffffffff05067890 */ /* 0x000fcc000fffe0ff */
[----:B------:R-:W-:-:S04]  /*0480*/  LOP3.LUT R14, R0, UR6, RZ, 0xc0, !PT ;  /* 0x00000006000e7c12 */ /* 0x000fc8000f8ec0ff */
[----:B------:R-:W-:-:S05]  /*0490*/  IADD3 R9, PT, PT, R14, UR5, RZ ;  /* 0x000000050e097c10 */ /* 0x000fca000fffe0ff */
[----:B-1----:R-:W-:-:S06]  /*04a0*/  IMAD.WIDE.U32 R8, R9, 0x10, R12 ;  /* 0x0000001009087825 */ /* 0x002fcc00078e000c */
[----:B------:R-:W2:Y:S01]  /*04b0*/  LDG.E.128 R8, desc[UR10][R8.64] ;  /* 0x0000000a08087981 */ /* 0x000ea2000c1e1d00 */
[----:B------:R-:W-:Y:S02]  /*04c0*/  SHF.R.U32.HI R14, RZ, UR4, R14 ;  /* 0x00000004ff0e7c19 */ /* 0x000fe4000801160e */
[----:B------:R-:W-:-:S04]  /*04d0*/  IADD3 R16, PT, PT, R16, 0x1, RZ ;  /* 0x0000000110107810 */ /* 0x000fc80007ffe0ff */
[----:B------:R-:W-:Y:S01]  /*04e0*/  ISETP.NE.AND P0, PT, R16, -0x1, PT ;  /* 0xffffffff1000780c */ /* 0x000fe20003f05270 */
[----:B--2---:R-:W-:Y:S01]  /*04f0*/  FMUL R23, R8, R4 ;  /* 0x0000000408177220 */ /* 0x004fe20000400000 */
[C---:B------:R-:W-:Y:S01]  /*0500*/  FMUL R21, R10.reuse, R6 ;  /* 0x000000060a157220 */ /* 0x040fe20000400000 */
[----:B------:R-:W-:Y:S01]  /*0510*/  FMUL R19, R10, R4 ;  /* 0x000000040a137220 */ /* 0x000fe20000400000 */
[C---:B------:R-:W-:Y:S01]  /*0520*/  FMUL R17, R8.reuse, R6 ;  /* 0x0000000608117220 */ /* 0x040fe20000400000 */
[----:B------:R-:W-:Y:S01]  /*0530*/  FFMA R18, R8, R4, -R23 ;  /* 0x0000000408127223 */ /* 0x000fe20000000817 */
[C---:B------:R-:W-:Y:S01]  /*0540*/  FFMA R20, R10.reuse, R6, -R21 ;  /* 0x000000060a147223 */ /* 0x040fe20000000815 */
[----:B------:R-:W-:Y:S01]  /*0550*/  FFMA R22, R10, R4, -R19 ;  /* 0x000000040a167223 */ /* 0x000fe20000000813 */
[----:B------:R-:W-:Y:S01]  /*0560*/  FFMA R24, R8, R6, -R17 ;  /* 0x0000000608187223 */ /* 0x000fe20000000811 */
[----:B------:R-:W-:Y:S01]  /*0570*/  FFMA R25, R9, R5, R18 ;  /* 0x0000000509197223 */ /* 0x000fe20000000012 */
[C---:B------:R-:W-:Y:S01]  /*0580*/  FFMA R27, R11.reuse, R7, R20 ;  /* 0x000000070b1b7223 */ /* 0x040fe20000000014 */
[----:B------:R-:W-:-:S02]  /*0590*/  FFMA R22, R11, R5, R22 ;  /* 0x000000050b167223 */ /* 0x000fc40000000016 */
[----:B------:R-:W-:Y:S01]  /*05a0*/  FFMA R18, R8, R5, R25 ;  /* 0x0000000508127223 */ /* 0x000fe20000000019 */
[C---:B------:R-:W-:Y:S01]  /*05b0*/  FFMA R20, R10.reuse, R7, R27 ;  /* 0x000000070a147223 */ /* 0x040fe2000000001b */
[----:B------:R-:W-:Y:S01]  /*05c0*/  FFMA R22, R10, R5, R22 ;  /* 0x000000050a167223 */ /* 0x000fe20000000016 */
[CC--:B------:R-:W-:Y:S01]  /*05d0*/  FFMA R25, R9.reuse, R7.reuse, R24 ;  /* 0x0000000709197223 */ /* 0x0c0fe20000000018 */
[----:B------:R-:W-:Y:S01]  /*05e0*/  FFMA R18, R9, R4, R18 ;  /* 0x0000000409127223 */ /* 0x000fe20000000012 */
[C---:B------:R-:W-:Y:S01]  /*05f0*/  FFMA R10, R11.reuse, R6, R20 ;  /* 0x000000060b0a7223 */ /* 0x040fe20000000014 */
[----:B------:R-:W-:Y:S01]  /*0600*/  FFMA R20, R11, R4, R22 ;  /* 0x000000040b147223 */ /* 0x000fe20000000016 */
[----:B------:R-:W-:Y:S01]  /*0610*/  FFMA R24, R8, R7, R25 ;  /* 0x0000000708187223 */ /* 0x000fe20000000019 */
[----:B------:R-:W-:Y:S01]  /*0620*/  FADD R5, R23, R18 ;  /* 0x0000001217057221 */ /* 0x000fe20000000000 */
[----:B------:R-:W-:Y:S02]  /*0630*/  FADD R8, R21, R10 ;  /* 0x0000000a15087221 */ /* 0x000fe40000000000 */
[----:B------:R-:W-:Y:S01]  /*0640*/  FFMA R22, R9, R6, R24 ;  /* 0x0000000609167223 */ /* 0x000fe20000000018 */
[----:B------:R-:W-:Y:S01]  /*0650*/  FADD R23, -R23, R5 ;  /* 0x0000000517177221 */ /* 0x000fe20000000100 */
[----:B------:R-:W-:Y:S01]  /*0660*/  FADD R7, -R21, R8 ;  /* 0x0000000815077221 */ /* 0x000fe20000000100 */
[----:B------:R-:W-:-:S02]  /*0670*/  FADD R21, R19, R20 ;  /* 0x0000001413157221 */ /* 0x000fc40000000000 */
[----:B------:R-:W-:Y:S01]  /*0680*/  FADD R9, R18, -R23 ;  /* 0x8000001712097221 */ /* 0x000fe20000000000 */
[----:B------:R-:W-:Y:S01]  /*0690*/  FADD R18, R17, R22 ;  /* 0x0000001611127221 */ /* 0x000fe20000000000 */
[----:B------:R-:W-:Y:S01]  /*06a0*/  FADD R4, R10, -R7 ;  /* 0x800000070a047221 */ /* 0x000fe20000000000 */
[----:B------:R-:W-:Y:S01]  /*06b0*/  FADD R7, R5, -R8 ;  /* 0x8000000805077221 */ /* 0x000fe20000000000 */
[----:B------:R-:W-:Y:S01]  /*06c0*/  FADD R19, -R19, R21 ;  /* 0x0000001513137221 */ /* 0x000fe20000000100 */
[--C-:B------:R-:W-:Y:S01]  /*06d0*/  FADD R6, R21, R18.reuse ;  /* 0x0000001215067221 */ /* 0x100fe20000000000 */
[----:B------:R-:W-:Y:S01]  /*06e0*/  FADD R11, -R17, R18 ;  /* 0x00000012110b7221 */ /* 0x000fe20000000100 */
[----:B------:R-:W-:Y:S01]  /*06f0*/  FADD R24, R8, R7 ;  /* 0x0000000708187221 */ /* 0x000fe20000000000 */
[----:B------:R-:W-:Y:S01]  /*0700*/  FADD R10, R20, -R19 ;  /* 0x80000013140a7221 */ /* 0x000fe20000000000 */
[----:B------:R-:W-:Y:S01]  /*0710*/  FADD R19, -R18, R6 ;  /* 0x0000000612137221 */ /* 0x000fe20000000100 */
[----:B------:R-:W-:Y:S01]  /*0720*/  FADD R11, R22, -R11 ;  /* 0x8000000b160b7221 */ /* 0x000fe20000000000 */
[--C-:B------:R-:W-:Y:S01]  /*0730*/  FADD R17, R7, -R24.reuse ;  /* 0x8000001807117221 */ /* 0x100fe20000000000 */
[----:B------:R-:W-:Y:S01]  /*0740*/  FADD R5, R5, -R24 ;  /* 0x8000001805057221 */ /* 0x000fe20000000000 */
[--C-:B------:R-:W-:Y:S01]  /*0750*/  FADD R23, R6, -R19.reuse ;  /* 0x8000001306177221 */ /* 0x100fe20000000000 */
[----:B------:R-:W-:Y:S01]  /*0760*/  FADD R19, R21, -R19 ;  /* 0x8000001315137221 */ /* 0x000fe20000000000 */
[----:B------:R-:W-:Y:S01]  /*0770*/  FADD R8, -R8, -R17 ;  /* 0x8000001108087221 */ /* 0x000fe20000000100 */
[----:B------:R-:W-:Y:S01]  /*0780*/  FADD R17, R9, -R4 ;  /* 0x8000000409117221 */ /* 0x000fe20000000000 */
[----:B------:R-:W-:Y:S01]  /*0790*/  FADD R18, R18, -R23 ;  /* 0x8000001712127221 */ /* 0x000fe20000000000 */
[----:B------:R-:W-:Y:S01]  /*07a0*/  FADD R21, R10, R11 ;  /* 0x0000000b0a157221 */ /* 0x000fe20000000000 */
[----:B------:R-:W-:Y:S01]  /*07b0*/  FADD R5, R5, R8 ;  /* 0x0000000805057221 */ /* 0x000fe20000000000 */
[----:B------:R-:W-:Y:S01]  /*07c0*/  FADD R8, R4, R17 ;  /* 0x0000001104087221 */ /* 0x000fe20000000000 */
[----:B------:R-:W-:Y:S01]  /*07d0*/  FADD R20, R19, R18 ;  /* 0x0000001213147221 */ /* 0x000fe20000000000 */
[----:B------:R-:W-:Y:S01]  /*07e0*/  FADD R22, -R11, R21 ;  /* 0x000000150b167221 */ /* 0x000fe20000000100 */
[----:B------:R-:W-:Y:S01]  /*07f0*/  FADD R18, R5, R17 ;  /* 0x0000001105127221 */ /* 0x000fe20000000000 */
[--C-:B------:R-:W-:Y:S01]  /*0800*/  FADD R19, R9, -R8.reuse ;  /* 0x8000000809137221 */ /* 0x100fe20000000000 */
[----:B------:R-:W-:Y:S01]  /*0810*/  FADD R9, R20, R21 ;  /* 0x0000001514097221 */ /* 0x000fe20000000000 */
[----:B------:R-:W-:Y:S01]  /*0820*/  FADD R17, R17, -R8 ;  /* 0x8000000811117221 */ /* 0x000fe20000000000 */
[----:B------:R-:W-:Y:S01]  /*0830*/  FADD R8, R7, R18 ;  /* 0x0000001207087221 */ /* 0x000fe20000000000 */
[----:B------:R-:W-:Y:S01]  /*0840*/  FADD R20, R21, -R22 ;  /* 0x8000001615147221 */ /* 0x000fe20000000000 */
[----:B------:R-:W-:Y:S01]  /*0850*/  FADD R5, R6, R9 ;  /* 0x0000000906057221 */ /* 0x000fe20000000000 */
[----:B------:R-:W-:Y:S01]  /*0860*/  FADD R4, -R4, -R17 ;  /* 0x8000001104047221 */ /* 0x000fe20000000100 */
[----:B------:R-:W-:Y:S01]  /*0870*/  FADD R7, -R7, R8 ;  /* 0x0000000807077221 */ /* 0x000fe20000000100 */
[----:B------:R-:W-:Y:S01]  /*0880*/  FADD R10, R10, -R22 ;  /* 0x800000160a0a7221 */ /* 0x000fe20000000000 */
[----:B------:R-:W-:Y:S01]  /*0890*/  FADD R11, R11, -R20 ;  /* 0x800000140b0b7221 */ /* 0x000fe20000000000 */
[----:B------:R-:W-:Y:S01]  /*08a0*/  FADD R6, -R6, R5 ;  /* 0x0000000506067221 */ /* 0x000fe20000000100 */
[----:B------:R-:W-:-:S02]  /*08b0*/  HFMA2 R20, -RZ, RZ, 0, 5.9604644775390625e-08 ;  /* 0x00000001ff147431 */ /* 0x000fc400000001ff */
[----:B------:R-:W-:Y:S01]  /*08c0*/  FADD R4, R19, R4 ;  /* 0x0000000413047221 */ /* 0x000fe20000000000 */
[----:B------:R-:W-:Y:S01]  /*08d0*/  FADD R7, R18, -R7 ;  /* 0x8000000712077221 */ /* 0x000fe20000000000 */
[----:B------:R-:W-:Y:S01]  /*08e0*/  FADD R10, R10, R11 ;  /* 0x0000000b0a0a7221 */ /* 0x000fe20000000000 */
[----:B------:R-:W-:Y:S02]  /*08f0*/  FADD R11, R9, -R6 ;  /* 0x80000006090b7221 */ /* 0x000fe40000000000 */
[----:B------:R-:W-:Y:S02]  /*0900*/  FADD R9, R4, R7 ;  /* 0x0000000704097221 */ /* 0x000fe40000000000 */
[----:B------:R-:W-:Y:S01]  /*0910*/  FADD R18, R10, R11 ;  /* 0x0000000b0a127221 */ /* 0x000fe20000000000 */
[----:B------:R-:W-:Y:S01]  /*0920*/  MOV R11, 0xfffffffe ;  /* 0xfffffffe000b7802 */ /* 0x000fe20000000f00 */
[----:B------:R-:W-:Y:S01]  /*0930*/  FADD R19, R8, R9 ;  /* 0x0000000908137221 */ /* 0x000fe20000000000 */
[----:B------:R-:W-:Y:S01]  /*0940*/  SHF.L.U32 R20, R20, UR4, RZ ;  /* 0x0000000414147c19 */ /* 0x000fe200080006ff */
[----:B------:R-:W-:-:S02]  /*0950*/  FADD R7, R5, R18 ;  /* 0x0000001205077221 */ /* 0x000fc40000000000 */
[----:B------:R-:W-:Y:S01]  /*0960*/  FADD R10, -R8, R19 ;  /* 0x00000013080a7221 */ /* 0x000fe20000000100 */
[----:B------:R-:W-:Y:S01]  /*0970*/  IMAD R14, R14, R11, 0x1 ;  /* 0x000000010e0e7424 */ /* 0x000fe200078e020b */
[----:B------:R-:W1:Y:S01]  /*0980*/  SHFL.BFLY PT, R4, R19, R20, 0x1f ;  /* 0x0c001f1413047589 */ /* 0x000e6200000e0000 */
[----:B------:R-:W-:Y:S01]  /*0990*/  FADD R5, -R5, R7 ;  /* 0x0000000705057221 */ /* 0x000fe20000000100 */
[----:B------:R-:W-:Y:S02]  /*09a0*/  FADD R10, R9, -R10 ;  /* 0x8000000a090a7221 */ /* 0x000fe40000000000 */
[----:B------:R-:W2:Y:S01]  /*09b0*/  SHFL.BFLY PT, R6, R7, R20, 0x1f ;  /* 0x0c001f1407067589 */ /* 0x000ea200000e0000 */
[----:B------:R-:W-:Y:S01]  /*09c0*/  FADD R9, R18, -R5 ;  /* 0x8000000512097221 */ /* 0x000fe20000000000 */
[----:B------:R-:W-:Y:S02]  /*09d0*/  I2FP.F32.S32 R14, R14 ;  /* 0x0000000e000e7245 */ /* 0x000fe40000201400 */
[----:B------:R-:W3:Y:S04]  /*09e0*/  SHFL.BFLY PT, R5, R10, R20, 0x1f ;  /* 0x0c001f140a057589 */ /* 0x000ee800000e0000 */
[----:B------:R-:W4:Y:S01]  /*09f0*/  SHFL.BFLY PT, R8, R9, R20, 0x1f ;  /* 0x0c001f1409087589 */ /* 0x000f2200000e0000 */
[-C--:B-1----:R-:W-:Y:S01]  /*0a00*/  FFMA R17, R19, R14.reuse, R4 ;  /* 0x0000000e13117223 */ /* 0x082fe20000000004 */
[----:B--2---:R-:W-:-:S03]  /*0a10*/  FFMA R11, R7, R14, R6 ;  /* 0x0000000e070b7223 */ /* 0x004fc60000000006 */
[----:B------:R-:W-:Y:S01]  /*0a20*/  FADD R18, -R4, R17 ;  /* 0x0000001104127221 */ /* 0x000fe20000000100 */
[----:B------:R-:W-:-:S03]  /*0a30*/  FADD R22, -R6, R11 ;  /* 0x0000000b06167221 */ /* 0x000fc60000000100 */
[-CC-:B------:R-:W-:Y:S01]  /*0a40*/  FFMA R21, R19, R14.reuse, -R18.reuse ;  /* 0x0000000e13157223 */ /* 0x180fe20000000812 */
[----:B------:R-:W-:Y:S01]  /*0a50*/  FADD R19, R17, -R18 ;  /* 0x8000001211137221 */ /* 0x000fe20000000000 */
[-C--:B---3--:R-:W-:Y:S01]  /*0a60*/  FFMA R18, R10, R14.reuse, R5 ;  /* 0x0000000e0a127223 */ /* 0x088fe20000000005 */
[--C-:B------:R-:W-:Y:S01]  /*0a70*/  FADD R23, R11, -R22.reuse ;  /* 0x800000160b177221 */ /* 0x100fe20000000000 */
[-C--:B------:R-:W-:Y:S01]  /*0a80*/  FFMA R22, R7, R14.reuse, -R22 ;  /* 0x0000000e07167223 */ /* 0x080fe20000000816 */
[----:B------:R-:W-:Y:S01]  /*0a90*/  FADD R4, R4, -R19 ;  /* 0x8000001304047221 */ /* 0x000fe20000000000 */
[-C--:B----4-:R-:W-:Y:S01]  /*0aa0*/  FFMA R19, R9, R14.reuse, R8 ;  /* 0x0000000e09137223 */ /* 0x090fe20000000008 */
[----:B------:R-:W-:Y:S01]  /*0ab0*/  FADD R23, R6, -R23 ;  /* 0x8000001706177221 */ /* 0x000fe20000000000 */
[----:B------:R-:W-:Y:S01]  /*0ac0*/  FADD R7, -R5, R18 ;  /* 0x0000001205077221 */ /* 0x000fe20000000100 */
[----:B------:R-:W-:Y:S01]  /*0ad0*/  FADD R21, R21, R4 ;  /* 0x0000000415157221 */ /* 0x000fe20000000000 */
[----:B------:R-:W-:Y:S01]  /*0ae0*/  FADD R20, -R8, R19 ;  /* 0x0000001308147221 */ /* 0x000fe20000000100 */
[----:B------:R-:W-:Y:S01]  /*0af0*/  FADD R4, R22, R23 ;  /* 0x0000001716047221 */ /* 0x000fe20000000000 */
[--C-:B------:R-:W-:Y:S01]  /*0b00*/  FADD R6, R18, -R7.reuse ;  /* 0x8000000712067221 */ /* 0x100fe20000000000 */
[----:B------:R-:W-:Y:S01]  /*0b10*/  FADD R18, R21, R18 ;  /* 0x0000001215127221 */ /* 0x000fe20000000000 */
[-C--:B------:R-:W-:Y:S01]  /*0b20*/  FFMA R10, R10, R14.reuse, -R7 ;  /* 0x0000000e0a0a7223 */ /* 0x080fe20000000807 */
[----:B------:R-:W-:Y:S01]  /*0b30*/  FADD R4, R4, R19 ;  /* 0x0000001304047221 */ /* 0x000fe20000000000 */
[--C-:B------:R-:W-:Y:S01]  /*0b40*/  FFMA R14, R9, R14, -R20.reuse ;  /* 0x0000000e090e7223 */ /* 0x100fe20000000814 */
[----:B------:R-:W-:Y:S01]  /*0b50*/  FADD R19, R19, -R20 ;  /* 0x8000001413137221 */ /* 0x000fe20000000000 */
[----:B------:R-:W-:Y:S01]  /*0b60*/  FADD R9, R17, R18 ;  /* 0x0000001211097221 */ /* 0x000fe20000000000 */
[----:B------:R-:W-:Y:S01]  /*0b70*/  FADD R7, R11, R4 ;  /* 0x000000040b077221 */ /* 0x000fe20000000000 */
[----:B------:R-:W-:Y:S01]  /*0b80*/  FADD R5, R5, -R6 ;  /* 0x8000000605057221 */ /* 0x000fe20000000000 */
[----:B------:R-:W-:Y:S01]  /*0b90*/  FADD R19, R8, -R19 ;  /* 0x8000001308137221 */ /* 0x000fe20000000000 */
[----:B------:R-:W-:Y:S01]  /*0ba0*/  FADD R17, -R17, R9 ;  /* 0x0000000911117221 */ /* 0x000fe20000000100 */
[----:B------:R-:W-:Y:S01]  /*0bb0*/  FADD R11, -R11, R7 ;  /* 0x000000070b0b7221 */ /* 0x000fe20000000100 */
[----:B------:R-:W-:Y:S01]  /*0bc0*/  FADD R5, R10, R5 ;  /* 0x000000050a057221 */ /* 0x000fe20000000000 */
        /* <DEDUP_REMOVED lines=11> */
[----:B------:R-:W-:Y:S06]  /*0c80*/  @P0 BRA `(.L_x_20) ;  /* 0xfffffff400ec0947 */ /* 0x000fec000383ffff */
.L_x_19:
[----:B------:R-:W1:Y:S01]  /*0c90*/  LDCU UR6, c[0x0][0x398] ;  /* 0x00007300ff0677ac */ /* 0x000e620008000800 */
[----:B0-----:R-:W-:Y:S01]  /*0ca0*/  IMAD.WIDE.U32 R2, R15, 0x10, R2 ;  /* 0x000000100f027825 */ /* 0x001fe200078e0002 */
[----:B-1----:R-:W-:-:S09]  /*0cb0*/  UISETP.GE.U32.AND UP0, UPT, UR6, 0x6, UPT ;  /* 0x000000060600788c */ /* 0x002fd2000bf06070 */
[----:B------:R-:W-:Y:S05]  /*0cc0*/  BRA.U !UP0, `(.L_x_21) ;  /* 0x00000009083c7547 */ /* 0x000fea000b800000 */
[----:B------:R-:W0:Y:S01]  /*0cd0*/  S2UR UR5, SR_CgaCtaId ;  /* 0x00000000000579c3 */ /* 0x000e220000008800 */
[----:B------:R-:W-:Y:S01]  /*0ce0*/  UMOV UR4, 0x400 ;  /* 0x0000040000047882 */ /* 0x000fe20000000000 */
[----:B------:R-:W-:-:S06]  /*0cf0*/  UIADD3 UR6, UPT, UPT, -UR6, URZ, URZ ;  /* 0x000000ff06067290 */ /* 0x000fcc000fffe1ff */
[----:B------:R-:W1:Y:S01]  /*0d00*/  LDC.64 R12, c[0x0][0x390] ;  /* 0x0000e400ff0c7b82 */ /* 0x000e620000000a00 */
[----:B0-----:R-:W-:-:S03]  /*0d10*/  ULEA UR5, UR5, UR4, 0x18 ;  /* 0x0000000405057291 */ /* 0x001fc6000f8ec0ff */
[----:B------:R-:W-:-:S03]  /*0d20*/  UMOV UR4, URZ ;  /* 0x000000ff00047c82 */ /* 0x000fc60008000000 */
[----:B------:R-:W-:-:S07]  /*0d30*/  LEA R15, R0, UR5, 0x4 ;  /* 0x00000005000f7c11 */ /* 0x000fce000f8e20ff */
.L_x_22:
[----:B------:R-:W-:Y:S01]  /*0d40*/  UIADD3 UR8, UPT, UPT, UR4, 0x5, URZ ;  /* 0x0000000504087890 */ /* 0x000fe2000fffe0ff */
[----:B------:R-:W-:Y:S06]  /*0d50*/  BAR.SYNC.DEFER_BLOCKING 0x0 ;  /* 0x0000000000007b1d */ /* 0x000fec0000010000 */
[----:B------:R-:W-:Y:S02]  /*0d60*/  UMOV UR7, 0x2 ;  /* 0x0000000200077882 */ /* 0x000fe40000000000 */
[----:B------:R-:W-:-:S04]  /*0d70*/  USHF.L.U32 UR7, UR7, UR8, URZ ;  /* 0x0000000807077299 */ /* 0x000fc800080006ff */
[----:B------:R-:W-:-:S06]  /*0d80*/  UIADD3 UR9, UPT, UPT, UR7, -0x1, URZ ;  /* 0xffffffff07097890 */ /* 0x000fcc000fffe0ff */
[----:B------:R-:W-:-:S04]  /*0d90*/  LOP3.LUT R14, R0, UR9, RZ, 0xc0, !PT ;  /* 0x00000009000e7c12 */ /* 0x000fc8000f8ec0ff */
[----:B------:R-:W-:-:S05]  /*0da0*/  IADD3 R9, PT, PT, R14, UR7, RZ ;  /* 0x000000070e097c10 */ /* 0x000fca000fffe0ff */
[----:B-1----:R-:W-:-:S06]  /*0db0*/  IMAD.WIDE R8, R9, 0x10, R12 ;  /* 0x0000001009087825 */ /* 0x002fcc00078e020c */
[----:B------:R-:W2:Y:S01]  /*0dc0*/  LDG.E.128 R8, desc[UR10][R8.64] ;  /* 0x0000000a08087981 */ /* 0x000ea2000c1e1d00 */
[----:B------:R-:W-:Y:S01]  /*0dd0*/  UMOV UR7, 0x1 ;  /* 0x0000000100077882 */ /* 0x000fe20000000000 */
[----:B------:R-:W-:Y:S01]  /*0de0*/  SHF.R.U32.HI R14, RZ, UR8, R14 ;  /* 0x00000008ff0e7c19 */ /* 0x000fe2000801160e */
[----:B------:R-:W-:Y:S02]  /*0df0*/  USHF.L.U32 UR7, UR7, UR8, URZ ;  /* 0x0000000807077299 */ /* 0x000fe400080006ff */
[----:B------:R-:W-:Y:S02]  /*0e00*/  UIADD3 UR6, UPT, UPT, UR6, 0x1, URZ ;  /* 0x0000000106067890 */ /* 0x000fe4000fffe0ff */
[----:B------:R-:W-:Y:S02]  /*0e10*/  UIADD3 UR4, UPT, UPT, UR4, 0x1, URZ ;  /* 0x0000000104047890 */ /* 0x000fe4000fffe0ff */
[----:B------:R-:W-:Y:S01]  /*0e20*/  UISETP.NE.AND UP0, UPT, UR6, -0x5, UPT ;  /* 0xfffffffb0600788c */ /* 0x000fe2000bf05270 */
[----:B--2---:R-:W-:Y:S01]  /*0e30*/  FMUL R23, R8, R4 ;  /* 0x0000000408177220 */ /* 0x004fe20000400000 */
[C---:B------:R-:W-:Y:S01]  /*0e40*/  FMUL R21, R10.reuse, R6 ;  /* 0x000000060a157220 */ /* 0x040fe20000400000 */
[----:B------:R-:W-:Y:S01]  /*0e50*/  FMUL R19, R10, R4 ;  /* 0x000000040a137220 */ /* 0x000fe20000400000 */
[C---:B------:R-:W-:Y:S01]  /*0e60*/  FMUL R17, R8.reuse, R6 ;  /* 0x0000000608117220 */ /* 0x040fe20000400000 */
[----:B------:R-:W-:Y:S01]  /*0e70*/  FFMA R16, R8, R4, -R23 ;  /* 0x0000000408107223 */ /* 0x000fe20000000817 */
[----:B------:R-:W-:-:S02]  /*0e80*/  FFMA R18, R10, R6, -R21 ;  /* 0x000000060a127223 */ /* 0x000fc40000000815 */
[----:B------:R-:W-:Y:S01]  /*0e90*/  FFMA R22, R8, R6, -R17 ;  /* 0x0000000608167223 */ /* 0x000fe20000000811 */
[----:B------:R-:W-:Y:S01]  /*0ea0*/  FFMA R25, R9, R5, R16 ;  /* 0x0000000509197223 */ /* 0x000fe20000000010 */
[-C--:B------:R-:W-:Y:S01]  /*0eb0*/  FFMA R16, R10, R4.reuse, -R19 ;  /* 0x000000040a107223 */ /* 0x080fe20000000813 */
[-C--:B------:R-:W-:Y:S01]  /*0ec0*/  FFMA R18, R11, R7.reuse, R18 ;  /* 0x000000070b127223 */ /* 0x080fe20000000012 */
[----:B------:R-:W-:Y:S01]  /*0ed0*/  FFMA R29, R9, R7, R22 ;  /* 0x00000007091d7223 */ /* 0x000fe20000000016 */
[-C--:B------:R-:W-:Y:S01]  /*0ee0*/  FFMA R20, R8, R5.reuse, R25 ;  /* 0x0000000508147223 */ /* 0x080fe20000000019 */
[----:B------:R-:W-:Y:S01]  /*0ef0*/  FFMA R27, R11, R5, R16 ;  /* 0x000000050b1b7223 */ /* 0x000fe20000000010 */
[-C--:B------:R-:W-:Y:S01]  /*0f00*/  FFMA R25, R10, R7.reuse, R18 ;  /* 0x000000070a197223 */ /* 0x080fe20000000012 */
[----:B------:R-:W-:Y:S01]  /*0f10*/  FFMA R8, R8, R7, R29 ;  /* 0x0000000708087223 */ /* 0x000fe2000000001d */
[----:B------:R-:W-:Y:S01]  /*0f20*/  FFMA R20, R9, R4, R20 ;  /* 0x0000000409147223 */ /* 0x000fe20000000014 */
[----:B------:R-:W-:Y:S01]  /*0f30*/  FFMA R22, R10, R5, R27 ;  /* 0x000000050a167223 */ /* 0x000fe2000000001b */
[-C--:B------:R-:W-:Y:S01]  /*0f40*/  FFMA R18, R11, R6.reuse, R25 ;  /* 0x000000060b127223 */ /* 0x080fe20000000019 */
[----:B------:R-:W-:Y:S01]  /*0f50*/  FFMA R24, R9, R6, R8 ;  /* 0x0000000609187223 */ /* 0x000fe20000000008 */
[----:B------:R-:W-:Y:S01]  /*0f60*/  FADD R16, R23, R20 ;  /* 0x0000001417107221 */ /* 0x000fe20000000000 */
[----:B------:R-:W-:Y:S01]  /*0f70*/  FFMA R22, R11, R4, R22 ;  /* 0x000000040b167223 */ /* 0x000fe20000000016 */
[----:B------:R-:W-:Y:S01]  /*0f80*/  FADD R5, R21, R18 ;  /* 0x0000001215057221 */ /* 0x000fe20000000000 */
[----:B------:R-:W-:Y:S01]  /*0f90*/  FADD R10, R17, R24 ;  /* 0x00000018110a7221 */ /* 0x000fe20000000000 */
[----:B------:R-:W-:Y:S01]  /*0fa0*/  FADD R7, -R23, R16 ;  /* 0x0000001017077221 */ /* 0x000fe20000000100 */
[----:B------:R-:W-:Y:S01]  /*0fb0*/  FADD R11, R19, R22 ;  /* 0x00000016130b7221 */ /* 0x000fe20000000000 */
[--C-:B------:R-:W-:Y:S01]  /*0fc0*/  FADD R4, R16, -R5.reuse ;  /* 0x8000000510047221 */ /* 0x100fe20000000000 */
[----:B------:R-:W-:Y:S01]  /*0fd0*/  FADD R21, -R21, R5 ;  /* 0x0000000515157221 */ /* 0x000fe20000000100 */
[--C-:B------:R-:W-:Y:S01]  /*0fe0*/  FADD R9, -R17, R10.reuse ;  /* 0x0000000a11097221 */ /* 0x100fe20000000100 */
[----:B------:R-:W-:Y:S01]  /*0ff0*/  FADD R19, -R19, R11 ;  /* 0x0000000b13137221 */ /* 0x000fe20000000100 */
[----:B------:R-:W-:Y:S01]  /*1000*/  FADD R8, R11, R10 ;  /* 0x0000000a0b087221 */ /* 0x000fe20000000000 */
[C---:B------:R-:W-:Y:S01]  /*1010*/  FADD R17, R5.reuse, R4 ;  /* 0x0000000405117221 */ /* 0x040fe20000000000 */
[----:B------:R-:W-:Y:S01]  /*1020*/  FADD R6, R18, -R21 ;  /* 0x8000001512067221 */ /* 0x000fe20000000000 */
[----:B------:R-:W-:Y:S01]  /*1030*/  FADD R22, R22, -R19 ;  /* 0x8000001316167221 */ /* 0x000fe20000000000 */
[----:B------:R-:W-:Y:S01]  /*1040*/  FADD R19, -R10, R8 ;  /* 0x000000080a137221 */ /* 0x000fe20000000100 */
[--C-:B------:R-:W-:Y:S01]  /*1050*/  FADD R18, R4, -R17.reuse ;  /* 0x8000001104127221 */ /* 0x100fe20000000000 */
[----:B------:R-:W-:Y:S01]  /*1060*/  FADD R16, R16, -R17 ;  /* 0x8000001110107221 */ /* 0x000fe20000000000 */
[----:B------:R-:W-:Y:S01]  /*1070*/  FADD R7, R20, -R7 ;  /* 0x8000000714077221 */ /* 0x000fe20000000000 */
[----:B------:R-:W-:Y:S01]  /*1080*/  FADD R17, R8, -R19 ;  /* 0x8000001308117221 */ /* 0x000fe20000000000 */
[----:B------:R-:W-:Y:S01]  /*1090*/  FADD R5, -R5, -R18 ;  /* 0x8000001205057221 */ /* 0x000fe20000000100 */
[----:B------:R-:W-:Y:S01]  /*10a0*/  FADD R9, R24, -R9 ;  /* 0x8000000918097221 */ /* 0x000fe20000000000 */
[----:B------:R-:W-:Y:S01]  /*10b0*/  FADD R19, R11, -R19 ;  /* 0x800000130b137221 */ /* 0x000fe20000000000 */
[----:B------:R-:W-:Y:S01]  /*10c0*/  FADD R18, R10, -R17 ;  /* 0x800000110a127221 */ /* 0x000fe20000000000 */
[----:B------:R-:W-:Y:S01]  /*10d0*/  FADD R11, R7, -R6 ;  /* 0x80000006070b7221 */ /* 0x000fe20000000000 */
[----:B------:R-:W-:Y:S01]  /*10e0*/  FADD R5, R16, R5 ;  /* 0x0000000510057221 */ /* 0x000fe20000000000 */
[----:B------:R-:W-:Y:S01]  /*10f0*/  FADD R20, R22, R9 ;  /* 0x0000000916147221 */ /* 0x000fe20000000000 */
[----:B------:R-:W-:Y:S01]  /*1100*/  FADD R18, R19, R18 ;  /* 0x0000001213127221 */ /* 0x000fe20000000000 */
[--C-:B------:R-:W-:Y:S01]  /*1110*/  FADD R10, R6, R11.reuse ;  /* 0x0000000b060a7221 */ /* 0x100fe20000000000 */
[----:B------:R-:W-:Y:S01]  /*1120*/  FADD R5, R5, R11 ;  /* 0x0000000b05057221 */ /* 0x000fe20000000000 */
[--C-:B------:R-:W-:Y:S01]  /*1130*/  FADD R19, -R9, R20.reuse ;  /* 0x0000001409137221 */ /* 0x100fe20000000100 */
[----:B------:R-:W-:Y:S01]  /*1140*/  FADD R21, R18, R20 ;  /* 0x0000001412157221 */ /* 0x000fe20000000000 */
[--C-:B------:R-:W-:Y:S01]  /*1150*/  FADD R17, R11, -R10.reuse ;  /* 0x8000000a0b117221 */ /* 0x100fe20000000000 */
        /* <DEDUP_REMOVED lines=9> */
[----:B------:R-:W-:Y:S01]  /*11f0*/  FADD R10, R10, R17 ;  /* 0x000000110a0a7221 */ /* 0x000fe20000000000 */
[----:B------:R-:W-:Y:S01]  /*1200*/  FADD R5, R5, -R4 ;  /* 0x8000000405057221 */ /* 0x000fe20000000000 */
[----:B------:R-:W-:Y:S01]  /*1210*/  FADD R19, R19, R20 ;  /* 0x0000001413137221 */ /* 0x000fe20000000000 */
[----:B------:R-:W-:Y:S01]  /*1220*/  FADD R8, R21, -R8 ;  /* 0x8000000815087221 */ /* 0x000fe20000000000 */
[----:B------:R-:W-:Y:S01]  /*1230*/  LOP3.LUT R9, R0, UR7, RZ, 0x3c, !PT ;  /* 0x0000000700097c12 */ /* 0x000fe2000f8e3cff */
[----:B------:R-:W-:Y:S01]  /*1240*/  FADD R10, R10, R5 ;  /* 0x000000050a0a7221 */ /* 0x000fe20000000000 */
[----:B------:R-:W-:Y:S01]  /*1250*/  MOV R17, 0xfffffffe ;  /* 0xfffffffe00117802 */ /* 0x000fe20000000f00 */
[----:B------:R-:W-:Y:S01]  /*1260*/  FADD R8, R19, R8 ;  /* 0x0000000813087221 */ /* 0x000fe20000000000 */
[----:B------:R-:W-:Y:S01]  /*1270*/  LEA R9, R9, UR5, 0x4 ;  /* 0x0000000509097c11 */ /* 0x000fe2000f8e20ff */
[----:B------:R-:W-:-:S02]  /*1280*/  FADD R4, R7, R10 ;  /* 0x0000000a07047221 */ /* 0x000fc40000000000 */
[----:B------:R-:W-:Y:S01]  /*1290*/  FADD R6, R11, R8 ;  /* 0x000000080b067221 */ /* 0x000fe20000000000 */
[----:B------:R-:W-:Y:S02]  /*12a0*/  IMAD R14, R14, R17, 0x1 ;  /* 0x000000010e0e7424 */ /* 0x000fe400078e0211 */
[----:B------:R-:W-:Y:S01]  /*12b0*/  FADD R5, -R7, R4 ;  /* 0x0000000407057221 */ /* 0x000fe20000000100 */
[----:B------:R-:W-:-:S03]  /*12c0*/  FADD R7, -R11, R6 ;  /* 0x000000060b077221 */ /* 0x000fc60000000100 */
[----:B------:R-:W-:Y:S01]  /*12d0*/  FADD R5, R10, -R5 ;  /* 0x800000050a057221 */ /* 0x000fe20000000000 */
[----:B------:R-:W-:Y:S01]  /*12e0*/  I2FP.F32.S32 R14, R14 ;  /* 0x0000000e000e7245 */ /* 0x000fe20000201400 */
[----:B------:R-:W-:-:S05]  /*12f0*/  FADD R7, R8, -R7 ;  /* 0x8000000708077221 */ /* 0x000fca0000000000 */
[----:B------:R-:W-:Y:S01]  /*1300*/  STS.128 [R15], R4 ;  /* 0x000000040f007388 */ /* 0x000fe20000000c00 */
[----:B------:R-:W-:Y:S06]  /*1310*/  BAR.SYNC.DEFER_BLOCKING 0x0 ;  /* 0x0000000000007b1d */ /* 0x000fec0000010000 */
[----:B------:R-:W0:Y:S02]  /*1320*/  LDS.128 R8, [R9] ;  /* 0x0000000009087984 */ /* 0x000e240000000c00 */
[-C--:B0-----:R-:W-:Y:S01]  /*1330*/  FFMA R19, R4, R14.reuse, R8 ;  /* 0x0000000e04137223 */ /* 0x081fe20000000008 */
[-C--:B------:R-:W-:Y:S01]  /*1340*/  FFMA R17, R6, R14.reuse, R10 ;  /* 0x0000000e06117223 */ /* 0x080fe2000000000a */
[----:B------:R-:W-:-:S02]  /*1350*/  FFMA R16, R7, R14, R11 ;  /* 0x0000000e07107223 */ /* 0x000fc4000000000b */
[----:B------:R-:W-:Y:S01]  /*1360*/  FADD R21, -R8, R19 ;  /* 0x0000001308157221 */ /* 0x000fe20000000100 */
[----:B------:R-:W-:Y:S01]  /*1370*/  FADD R25, -R10, R17 ;  /* 0x000000110a197221 */ /* 0x000fe20000000100 */
[----:B------:R-:W-:Y:S02]  /*1380*/  FADD R18, -R11, R16 ;  /* 0x000000100b127221 */ /* 0x000fe40000000100 */
[--C-:B------:R-:W-:Y:S01]  /*1390*/  FADD R23, R19, -R21.reuse ;  /* 0x8000001513177221 */ /* 0x100fe20000000000 */
[-C--:B------:R-:W-:Y:S01]  /*13a0*/  FFMA R4, R4, R14.reuse, -R21 ;  /* 0x0000000e04047223 */ /* 0x080fe20000000815 */
[--C-:B------:R-:W-:Y:S01]  /*13b0*/  FADD R21, R17, -R25.reuse ;  /* 0x8000001911157221 */ /* 0x100fe20000000000 */
[-C--:B------:R-:W-:Y:S01]  /*13c0*/  FFMA R25, R6, R14.reuse, -R25 ;  /* 0x0000000e06197223 */ /* 0x080fe20000000819 */
[----:B------:R-:W-:Y:S01]  /*13d0*/  FADD R23, R8, -R23 ;  /* 0x8000001708177221 */ /* 0x000fe20000000000 */
[----:B------:R-:W-:Y:S01]  /*13e0*/  FFMA R6, R5, R14, R9 ;  /* 0x0000000e05067223 */ /* 0x000fe20000000009 */
[----:B------:R-:W-:-:S02]  /*13f0*/  FADD R10, R10, -R21 ;  /* 0x800000150a0a7221 */ /* 0x000fc40000000000 */
[----:B------:R-:W-:Y:S01]  /*1400*/  FADD R4, R4, R23 ;  /* 0x0000001704047221 */ /* 0x000fe20000000000 */
[----:B------:R-:W-:Y:S01]  /*1410*/  FADD R8, -R9, R6 ;  /* 0x0000000609087221 */ /* 0x000fe20000000100 */
[----:B------:R-:W-:Y:S02]  /*1420*/  FADD R10, R25, R10 ;  /* 0x0000000a190a7221 */ /* 0x000fe40000000000 */
[----:B------:R-:W-:Y:S01]  /*1430*/  FADD R4, R4, R6 ;  /* 0x0000000604047221 */ /* 0x000fe20000000000 */
[----:B------:R-:W-:Y:S01]  /*1440*/  FADD R6, R6, -R8 ;  /* 0x8000000806067221 */ /* 0x000fe20000000000 */
[----:B------:R-:W-:Y:S01]  /*1450*/  FADD R10, R10, R16 ;  /* 0x000000100a0a7221 */ /* 0x000fe20000000000 */
[-C--:B------:R-:W-:Y:S01]  /*1460*/  FFMA R8, R5, R14.reuse, -R8 ;  /* 0x0000000e05087223 */ /* 0x080fe20000000808 */
[----:B------:R-:W-:Y:S01]  /*1470*/  FFMA R14, R7, R14, -R18 ;  /* 0x0000000e070e7223 */ /* 0x000fe20000000812 */
[----:B------:R-:W-:Y:S01]  /*1480*/  FADD R5, R19, R4 ;  /* 0x0000000413057221 */ /* 0x000fe20000000000 */
[----:B------:R-:W-:Y:S01]  /*1490*/  FADD R16, R16, -R18 ;  /* 0x8000001210107221 */ /* 0x000fe20000000000 */
[----:B------:R-:W-:Y:S01]  /*14a0*/  FADD R7, R17, R10 ;  /* 0x0000000a11077221 */ /* 0x000fe20000000000 */
[----:B------:R-:W-:Y:S01]  /*14b0*/  FADD R9, R9, -R6 ;  /* 0x8000000609097221 */ /* 0x000fe20000000000 */
[----:B------:R-:W-:Y:S01]  /*14c0*/  FADD R19, -R19, R5 ;  /* 0x0000000513137221 */ /* 0x000fe20000000100 */
[----:B------:R-:W-:Y:S01]  /*14d0*/  FADD R11, R11, -R16 ;  /* 0x800000100b0b7221 */ /* 0x000fe20000000000 */
[----:B------:R-:W-:Y:S01]  /*14e0*/  FADD R17, -R17, R7 ;  /* 0x0000000711117221 */ /* 0x000fe20000000100 */
[----:B------:R-:W-:Y:S01]  /*14f0*/  FADD R8, R8, R9 ;  /* 0x0000000908087221 */ /* 0x000fe20000000000 */
[----:B------:R-:W-:Y:S01]  /*1500*/  FADD R19, R4, -R19 ;  /* 0x8000001304137221 */ /* 0x000fe20000000000 */
[----:B------:R-:W-:Y:S01]  /*1510*/  FADD R11, R14, R11 ;  /* 0x0000000b0e0b7221 */ /* 0x000fe20000000000 */
[----:B------:R-:W-:-:S02]  /*1520*/  FADD R10, R10, -R17 ;  /* 0x800000110a0a7221 */ /* 0x000fc40000000000 */
[----:B------:R-:W-:Y:S02]  /*1530*/  FADD R8, R8, R19 ;  /* 0x0000001308087221 */ /* 0x000fe40000000000 */
[----:B------:R-:W-:Y:S02]  /*1540*/  FADD R10, R11, R10 ;  /* 0x0000000a0b0a7221 */ /* 0x000fe40000000000 */
[----:B------:R-:W-:Y:S02]  /*1550*/  FADD R4, R5, R8 ;  /* 0x0000000805047221 */ /* 0x000fe40000000000 */
[----:B------:R-:W-:Y:S02]  /*1560*/  FADD R6, R7, R10 ;  /* 0x0000000a07067221 */ /* 0x000fe40000000000 */
[----:B------:R-:W-:Y:S02]  /*1570*/  FADD R5, -R5, R4 ;  /* 0x0000000405057221 */ /* 0x000fe40000000100 */
[----:B------:R-:W-:-:S02]  /*1580*/  FADD R7, -R7, R6 ;  /* 0x0000000607077221 */ /* 0x000fc40000000100 */
[----:B------:R-:W-:Y:S02]  /*1590*/  FADD R5, R8, -R5 ;  /* 0x8000000508057221 */ /* 0x000fe40000000000 */
[----:B------:R-:W-:Y:S01]  /*15a0*/  FADD R7, R10, -R7 ;  /* 0x800000070a077221 */ /* 0x000fe20000000000 */
[----:B------:R-:W-:Y:S06]  /*15b0*/  BRA.U UP0, `(.L_x_22) ;  /* 0xfffffff500e07547 */ /* 0x000fec000b83ffff */
.L_x_21:
[----:B------:R-:W-:Y:S01]  /*15c0*/  STG.E.128 desc[UR10][R2.64], R4 ;  /* 0x0000000402007986 */ /* 0x000fe2000c101d0a */
[----:B------:R-:W-:Y:S05]  /*15d0*/  EXIT ;  /* 0x000000000000794d */ /* 0x000fea0003800000 */
.L_x_23:
        /* <DEDUP_REMOVED lines=10> */
.L_x_32:


//--------------------- .text._Z13fft_transposeP6float4S0_iiS0_j --------------------------
	.section	.text._Z13fft_transposeP6float4S0_iiS0_j,"ax",@progbits
	.align	128
        .global         _Z13fft_transposeP6float4S0_iiS0_j
        .type           _Z13fft_transposeP6float4S0_iiS0_j,@function
        .size           _Z13fft_transposeP6float4S0_iiS0_j,(.L_x_33 - _Z13fft_transposeP6float4S0_iiS0_j)
        .other          _Z13fft_transposeP6float4S0_iiS0_j,@"STO_CUDA_ENTRY STV_DEFAULT"
_Z13fft_transposeP6float4S0_iiS0_j:
.text._Z13fft_transposeP6float4S0_iiS0_j:
[----:B------:R-:W-:Y:S01]  /*0000*/  LDC R1, c[0x0][0x37c] ;  /* 0x0000df00ff017b82 */ /* 0x000fe20000000800 */
[----:B------:R-:W0:Y:S01]  /*0010*/  S2R R0, SR_TID.Y ;  /* 0x0000000000007919 */ /* 0x000e220000002200 */
[----:B------:R-:W1:Y:S01]  /*0020*/  LDCU.64 UR8, c[0x0][0x390] ;  /* 0x00007200ff0877ac */ /* 0x000e620008000a00 */
[----:B------:R-:W-:Y:S01]  /*0030*/  BSSY.RECONVERGENT B0, `(.L_x_24) ;  /* 0x0000065000007945 */ /* 0x000fe20003800200 */
[----:B------:R-:W0:Y:S01]  /*0040*/  S2R R2, SR_CTAID.Y ;  /* 0x0000000000027919 */ /* 0x000e220000002600 */
[----:B------:R-:W2:Y:S01]  /*0050*/  LDCU.64 UR6, c[0x0][0x358] ;  /* 0x00006b00ff0677ac */ /* 0x000ea20008000a00 */
[----:B------:R-:W3:Y:S01]  /*0060*/  S2R R3, SR_TID.X ;  /* 0x0000000000037919 */ /* 0x000ee20000002100 */
[----:B------:R-:W4:Y:S01]  /*0070*/  S2R R13, SR_CTAID.X ;  /* 0x00000000000d7919 */ /* 0x000f220000002500 */
[----:B0-----:R-:W-:-:S04]  /*0080*/  LEA R7, R2, R0, 0x5 ;  /* 0x0000000002077211 */ /* 0x001fc800078e28ff */
[----:B-1----:R-:W-:Y:S02]  /*0090*/  ISETP.GE.AND P1, PT, R7, UR9, PT ;  /* 0x0000000907007c0c */ /* 0x002fe4000bf26270 */
[-C--:B---3--:R-:W-:Y:S02]  /*00a0*/  LEA R2, R2, R3.reuse, 0x5 ;  /* 0x0000000302027211 */ /* 0x088fe400078e28ff */
[C---:B----4-:R-:W-:Y:S02]  /*00b0*/  LEA R6, R13.reuse, R3, 0x5 ;  /* 0x000000030d067211 */ /* 0x050fe400078e28ff */
[----:B------:R-:W-:Y:S02]  /*00c0*/  LEA R13, R13, R0, 0x5 ;  /* 0x000000000d0d7211 */ /* 0x000fe400078e28ff */
[----:B------:R-:W-:Y:S02]  /*00d0*/  ISETP.GE.OR P1, PT, R6, UR8, P1 ;  /* 0x0000000806007c0c */ /* 0x000fe40008f26670 */
[----:B------:R-:W-:-:S04]  /*00e0*/  ISETP.GE.AND P0, PT, R2, UR9, PT ;  /* 0x0000000902007c0c */ /* 0x000fc8000bf06270 */
[----:B------:R-:W-:-:S07]  /*00f0*/  ISETP.GE.OR P0, PT, R13, UR8, P0 ;  /* 0x000000080d007c0c */ /* 0x000fce0008706670 */
[----:B--2---:R-:W-:Y:S06]  /*0100*/  @P1 BRA `(.L_x_25) ;  /* 0x00000004005c1947 */ /* 0x004fec0003800000 */
[----:B------:R-:W0:Y:S01]  /*0110*/  LDC.64 R8, c[0x0][0x380] ;  /* 0x0000e000ff087b82 */ /* 0x000e220000000a00 */
[----:B------:R-:W1:Y:S01]  /*0120*/  LDCU UR4, c[0x0][0x3a0] ;  /* 0x00007400ff0477ac */ /* 0x000e620008000800 */
[----:B------:R-:W-:-:S06]  /*0130*/  IMAD R7, R7, UR8, R6 ;  /* 0x0000000807077c24 */ /* 0x000fcc000f8e0206 */
[----:B------:R-:W2:Y:S01]  /*0140*/  LDC.64 R4, c[0x0][0x398] ;  /* 0x0000e600ff047b82 */ /* 0x000ea20000000a00 */
[C---:B-1----:R-:W-:Y:S01]  /*0150*/  LOP3.LUT R11, R7.reuse, UR4, RZ, 0xc0, !PT ;  /* 0x00000004070b7c12 */ /* 0x042fe2000f8ec0ff */
[----:B0-----:R-:W-:-:S04]  /*0160*/  IMAD.WIDE.U32 R8, R7, 0x10, R8 ;  /* 0x0000001007087825 */ /* 0x001fc800078e0008 */
[----:B--2---:R-:W-:Y:S02]  /*0170*/  IMAD.WIDE.U32 R4, R11, 0x10, R4 ;  /* 0x000000100b047825 */ /* 0x004fe400078e0004 */
[----:B------:R-:W2:Y:S04]  /*0180*/  LDG.E.128 R8, desc[UR6][R8.64] ;  /* 0x0000000608087981 */ /* 0x000ea8000c1e1d00 */
[----:B------:R-:W2:Y:S01]  /*0190*/  LDG.E.128 R4, desc[UR6][R4.64] ;  /* 0x0000000604047981 */ /* 0x000ea2000c1e1d00 */
[----:B------:R-:W0:Y:S01]  /*01a0*/  S2UR UR5, SR_CgaCtaId ;  /* 0x00000000000579c3 */ /* 0x000e220000008800 */
[----:B------:R-:W-:Y:S02]  /*01b0*/  UMOV UR4, 0x400 ;  /* 0x0000040000047882 */ /* 0x000fe40000000000 */
[----:B0-----:R-:W-:Y:S01]  /*01c0*/  ULEA UR4, UR5, UR4, 0x18 ;  /* 0x0000000405047291 */ /* 0x001fe2000f8ec0ff */
[----:B--2---:R-:W-:Y:S01]  /*01d0*/  FMUL R21, R8, R4 ;  /* 0x0000000408157220 */ /* 0x004fe20000400000 */
[-C--:B------:R-:W-:Y:S01]  /*01e0*/  FMUL R19, R10, R6.reuse ;  /* 0x000000060a137220 */ /* 0x080fe20000400000 */
[----:B------:R-:W-:Y:S01]  /*01f0*/  FMUL R17, R8, R6 ;  /* 0x0000000608117220 */ /* 0x000fe20000400000 */
[-C--:B------:R-:W-:Y:S01]  /*0200*/  FMUL R15, R10, R4.reuse ;  /* 0x000000040a0f7220 */ /* 0x080fe20000400000 */
[----:B------:R-:W-:Y:S01]  /*0210*/  FFMA R12, R8, R4, -R21 ;  /* 0x00000004080c7223 */ /* 0x000fe20000000815 */
[-C--:B------:R-:W-:Y:S01]  /*0220*/  FFMA R14, R10, R6.reuse, -R19 ;  /* 0x000000060a0e7223 */ /* 0x080fe20000000813 */
[----:B------:R-:W-:Y:S01]  /*0230*/  FFMA R18, R8, R6, -R17 ;  /* 0x0000000608127223 */ /* 0x000fe20000000811 */
[-C--:B------:R-:W-:Y:S01]  /*0240*/  FFMA R20, R10, R4.reuse, -R15 ;  /* 0x000000040a147223 */ /* 0x080fe2000000080f */
[----:B------:R-:W-:Y:S01]  /*0250*/  FFMA R12, R9, R5, R12 ;  /* 0x00000005090c7223 */ /* 0x000fe2000000000c */
[-C--:B------:R-:W-:Y:S01]  /*0260*/  FFMA R14, R11, R7.reuse, R14 ;  /* 0x000000070b0e7223 */ /* 0x080fe2000000000e */
[----:B------:R-:W-:Y:S01]  /*0270*/  FFMA R18, R9, R7, R18 ;  /* 0x0000000709127223 */ /* 0x000fe20000000012 */
[----:B------:R-:W-:Y:S01]  /*0280*/  FFMA R20, R11, R5, R20 ;  /* 0x000000050b147223 */ /* 0x000fe20000000014 */
[----:B------:R-:W-:Y:S01]  /*0290*/  FFMA R12, R9, R4, R12 ;  /* 0x00000004090c7223 */ /* 0x000fe2000000000c */
[----:B------:R-:W-:-:S02]  /*02a0*/  FFMA R23, R11, R6, R14 ;  /* 0x000000060b177223 */ /* 0x000fc4000000000e */
[----:B------:R-:W-:Y:S01]  /*02b0*/  FFMA R11, R11, R4, R20 ;  /* 0x000000040b0b7223 */ /* 0x000fe20000000014 */
[----:B------:R-:W-:Y:S01]  /*02c0*/  FFMA R16, R8, R5, R12 ;  /* 0x0000000508107223 */ /* 0x000fe2000000000c */
[C---:B------:R-:W-:Y:S01]  /*02d0*/  FFMA R14, R10.reuse, R7, R23 ;  /* 0x000000070a0e7223 */ /* 0x040fe20000000017 */
[----:B------:R-:W-:Y:S01]  /*02e0*/  FFMA R23, R9, R6, R18 ;  /* 0x0000000609177223 */ /* 0x000fe20000000012 */
[----:B------:R-:W-:Y:S01]  /*02f0*/  FFMA R18, R10, R5, R11 ;  /* 0x000000050a127223 */ /* 0x000fe2000000000b */
[----:B------:R-:W-:Y:S01]  /*0300*/  FADD R12, R21, R16 ;  /* 0x00000010150c7221 */ /* 0x000fe20000000000 */
[----:B------:R-:W-:Y:S01]  /*0310*/  FADD R9, R19, R14 ;  /* 0x0000000e13097221 */ /* 0x000fe20000000000 */
[----:B------:R-:W-:Y:S01]  /*0320*/  FFMA R8, R8, R7, R23 ;  /* 0x0000000708087223 */ /* 0x000fe20000000017 */
[----:B------:R-:W-:Y:S01]  /*0330*/  FADD R10, R15, R18 ;  /* 0x000000120f0a7221 */ /* 0x000fe20000000000 */
[----:B------:R-:W-:Y:S01]  /*0340*/  FADD R21, -R21, R12 ;  /* 0x0000000c15157221 */ /* 0x000fe20000000100 */
[--C-:B------:R-:W-:Y:S01]  /*0350*/  FADD R19, -R19, R9.reuse ;  /* 0x0000000913137221 */ /* 0x100fe20000000100 */
[----:B------:R-:W-:Y:S01]  /*0360*/  FADD R4, R12, -R9 ;  /* 0x800000090c047221 */ /* 0x000fe20000000000 */
[----:B------:R-:W-:Y:S01]  /*0370*/  FADD R15, -R15, R10 ;  /* 0x0000000a0f0f7221 */ /* 0x000fe20000000100 */
[----:B------:R-:W-:Y:S01]  /*0380*/  FADD R7, R16, -R21 ;  /* 0x8000001510077221 */ /* 0x000fe20000000000 */
[----:B------:R-:W-:Y:S01]  /*0390*/  FADD R16, R17, R8 ;  /* 0x0000000811107221 */ /* 0x000fe20000000000 */
[----:B------:R-:W-:-:S03]  /*03a0*/  FADD R6, R14, -R19 ;  /* 0x800000130e067221 */ /* 0x000fc60000000000 */
[----:B------:R-:W-:Y:S01]  /*03b0*/  FADD R5, R16, R10 ;  /* 0x0000000a10057221 */ /* 0x000fe20000000000 */
[----:B------:R-:W-:Y:S01]  /*03c0*/  FADD R11, -R17, R16 ;  /* 0x00000010110b7221 */ /* 0x000fe20000000100 */
[----:B------:R-:W-:Y:S02]  /*03d0*/  FADD R17, R9, R4 ;  /* 0x0000000409117221 */ /* 0x000fe40000000000 */
[----:B------:R-:W-:Y:S01]  /*03e0*/  FADD R19, -R10, R5 ;  /* 0x000000050a137221 */ /* 0x000fe20000000100 */
[----:B------:R-:W-:Y:S01]  /*03f0*/  FADD R11, R8, -R11 ;  /* 0x8000000b080b7221 */ /* 0x000fe20000000000 */
[----:B------:R-:W-:Y:S01]  /*0400*/  FADD R8, R18, -R15 ;  /* 0x8000000f12087221 */ /* 0x000fe20000000000 */
[----:B------:R-:W-:Y:S01]  /*0410*/  FADD R14, R4, -R17 ;  /* 0x80000011040e7221 */ /* 0x000fe20000000000 */
[----:B------:R-:W-:Y:S01]  /*0420*/  FADD R15, R5, -R19 ;  /* 0x80000013050f7221 */ /* 0x000fe20000000000 */
[----:B------:R-:W-:Y:S01]  /*0430*/  FADD R12, R12, -R17 ;  /* 0x800000110c0c7221 */ /* 0x000fe20000000000 */
[----:B------:R-:W-:Y:S01]  /*0440*/  FADD R16, R16, -R19 ;  /* 0x8000001310107221 */ /* 0x000fe20000000000 */
[----:B------:R-:W-:Y:S01]  /*0450*/  FADD R9, -R9, -R14 ;  /* 0x8000000e09097221 */ /* 0x000fe20000000100 */
[----:B------:R-:W-:Y:S01]  /*0460*/  FADD R15, R10, -R15 ;  /* 0x8000000f0a0f7221 */ /* 0x000fe20000000000 */
[----:B------:R-:W-:Y:S01]  /*0470*/  FADD R17, R11, R8 ;  /* 0x000000080b117221 */ /* 0x000fe20000000000 */
[----:B------:R-:W-:Y:S01]  /*0480*/  FADD R14, R7, -R6 ;  /* 0x80000006070e7221 */ /* 0x000fe20000000000 */
[----:B------:R-:W-:Y:S01]  /*0490*/  FADD R9, R12, R9 ;  /* 0x000000090c097221 */ /* 0x000fe20000000000 */
[----:B------:R-:W-:Y:S01]  /*04a0*/  FADD R16, R16, R15 ;  /* 0x0000000f10107221 */ /* 0x000fe20000000000 */
[--C-:B------:R-:W-:Y:S01]  /*04b0*/  FADD R18, -R8, R17.reuse ;  /* 0x0000001108127221 */ /* 0x100fe20000000100 */
[--C-:B------:R-:W-:Y:S01]  /*04c0*/  FADD R10, R6, R14.reuse ;  /* 0x0000000e060a7221 */ /* 0x100fe20000000000 */
[----:B------:R-:W-:Y:S01]  /*04d0*/  FADD R9, R9, R14 ;  /* 0x0000000e09097221 */ /* 0x000fe20000000000 */
[----:B------:R-:W-:Y:S01]  /*04e0*/  FADD R16, R16, R17 ;  /* 0x0000001110107221 */ /* 0x000fe20000000000 */
[----:B------:R-:W-:Y:S01]  /*04f0*/  FADD R17, R17, -R18 ;  /* 0x8000001211117221 */ /* 0x000fe20000000000 */
[----:B------:R-:W-:Y:S01]  /*0500*/  FADD R12, R7, -R10 ;  /* 0x8000000a070c7221 */ /* 0x000fe20000000000 */
[----:B------:R-:W-:Y:S01]  /*0510*/  FADD R18, R11, -R18 ;  /* 0x800000120b127221 */ /* 0x000fe20000000000 */
[----:B------:R-:W-:Y:S01]  /*0520*/  FADD R15, R14, -R10 ;  /* 0x8000000a0e0f7221 */ /* 0x000fe20000000000 */
[----:B------:R-:W-:Y:S01]  /*0530*/  FADD R11, R4, R9 ;  /* 0x00000009040b7221 */ /* 0x000fe20000000000 */
[C---:B------:R-:W-:Y:S01]  /*0540*/  FADD R7, R5.reuse, R16 ;  /* 0x0000001005077221 */ /* 0x040fe20000000000 */
[----:B------:R-:W-:Y:S01]  /*0550*/  FADD R17, R8, -R17 ;  /* 0x8000001108117221 */ /* 0x000fe20000000000 */
[----:B------:R-:W-:Y:S01]  /*0560*/  FADD R15, -R6, -R15 ;  /* 0x8000000f060f7221 */ /* 0x000fe20000000100 */
[----:B------:R-:W-:Y:S01]  /*0570*/  FADD R4, -R4, R11 ;  /* 0x0000000b04047221 */ /* 0x000fe20000000100 */
[----:B------:R-:W-:Y:S01]  /*0580*/  FADD R5, -R5, R7 ;  /* 0x0000000705057221 */ /* 0x000fe20000000100 */
[----:B------:R-:W-:Y:S01]  /*0590*/  FADD R17, R18, R17 ;  /* 0x0000001112117221 */ /* 0x000fe20000000000 */
[----:B------:R-:W-:Y:S01]  /*05a0*/  FADD R12, R12, R15 ;  /* 0x0000000f0c0c7221 */ /* 0x000fe20000000000 */
[----:B------:R-:W-:Y:S01]  /*05b0*/  FADD R9, R9, -R4 ;  /* 0x8000000409097221 */ /* 0x000fe20000000000 */
[----:B------:R-:W-:Y:S01]  /*05c0*/  FADD R16, R16, -R5 ;  /* 0x8000000510107221 */ /* 0x000fe20000000000 */
[----:B------:R-:W-:-:S02]  /*05d0*/  IMAD R8, R0, 0x21, R3 ;  /* 0x0000002100087824 */ /* 0x000fc400078e0203 */
[----:B------:R-:W-:Y:S01]  /*05e0*/  FADD R12, R12, R9 ;  /* 0x000000090c0c7221 */ /* 0x000fe20000000000 */
[----:B------:R-:W-:Y:S02]  /*05f0*/  FADD R16, R17, R16 ;  /* 0x0000001011107221 */ /* 0x000fe40000000000 */
[----:B------:R-:W-:Y:S01]  /*0600*/  LEA R8, R8, UR4, 0x4 ;  /* 0x0000000408087c11 */ /* 0x000fe2000f8e20ff */
[----:B------:R-:W-:Y:S01]  /*0610*/  FADD R4, R11, R12 ;  /* 0x0000000c0b047221 */ /* 0x000fe20000000000 */
[----:B------:R-:W-:-:S03]  /*0620*/  FADD R6, R7, R16 ;  /* 0x0000001007067221 */ /* 0x000fc60000000000 */
[----:B------:R-:W-:Y:S01]  /*0630*/  FADD R5, -R11, R4 ;  /* 0x000000040b057221 */ /* 0x000fe20000000100 */
[----:B------:R-:W-:-:S03]  /*0640*/  FADD R7, -R7, R6 ;  /* 0x0000000607077221 */ /* 0x000fc60000000100 */
[----:B------:R-:W-:Y:S01]  /*0650*/  FADD R5, R12, -R5 ;  /* 0x800000050c057221 */ /* 0x000fe20000000000 */
[----:B------:R-:W-:-:S05]  /*0660*/  FADD R7, R16, -R7 ;  /* 0x8000000710077221 */ /* 0x000fca0000000000 */
[----:B------:R0:W-:Y:S02]  /*0670*/  STS.128 [R8], R4 ;  /* 0x0000000408007388 */ /* 0x0001e40000000c00 */
.L_x_25:
[----:B------:R-:W-:Y:S05]  /*0680*/  BSYNC.RECONVERGENT B0 ;  /* 0x0000000000007941 */ /* 0x000fea0003800200 */
.L_x_24:
[----:B------:R-:W-:Y:S06]  /*0690*/  BAR.SYNC.DEFER_BLOCKING 0x0 ;  /* 0x0000000000007b1d */ /* 0x000fec0000010000 */
[----:B------:R-:W-:Y:S05]  /*06a0*/  @P0 EXIT ;  /* 0x000000000000094d */ /* 0x000fea0003800000 */
[----:B------:R-:W1:Y:S01]  /*06b0*/  S2UR UR5, SR_CgaCtaId ;  /* 0x00000000000579c3 */ /* 0x000e620000008800 */
[----:B------:R-:W-:Y:S01]  /*06c0*/  UMOV UR4, 0x400 ;  /* 0x0000040000047882 */ /* 0x000fe20000000000 */
[----:B------:R-:W-:Y:S02]  /*06d0*/  IMAD R0, R3, 0x21, R0 ;  /* 0x0000002103007824 */ /* 0x000fe400078e0200 */
[----:B------:R-:W-:-:S04]  /*06e0*/  IMAD R3, R13, UR9, R2 ;  /* 0x000000090d037c24 */ /* 0x000fc8000f8e0202 */
[----:B0-----:R-:W0:Y:S01]  /*06f0*/  LDC.64 R4, c[0x0][0x388] ;  /* 0x0000e200ff047b82 */ /* 0x001e220000000a00 */
[----:B-1----:R-:W-:-:S06]  /*0700*/  ULEA UR4, UR5, UR4, 0x18 ;  /* 0x0000000405047291 */ /* 0x002fcc000f8ec0ff */
[----:B------:R-:W-:Y:S01]  /*0710*/  LEA R0, R0, UR4, 0x4 ;  /* 0x0000000400007c11 */ /* 0x000fe2000f8e20ff */
[----:B0-----:R-:W-:-:S04]  /*0720*/  IMAD.WIDE.U32 R2, R3, 0x10, R4 ;  /* 0x0000001003027825 */ /* 0x001fc800078e0004 */
[----:B------:R-:W0:Y:S04]  /*0730*/  LDS.128 R8, [R0] ;  /* 0x0000000000087984 */ /* 0x000e280000000c00 */
[----:B0-----:R-:W-:Y:S01]  /*0740*/  STG.E.128 desc[UR6][R2.64], R8 ;  /* 0x0000000802007986 */ /* 0x001fe2000c101d06 */
[----:B------:R-:W-:Y:S05]  /*0750*/  EXIT ;  /* 0x000000000000794d */ /* 0x000fea0003800000 */
.L_x_26:
        /* <DEDUP_REMOVED lines=10> */
.L_x_33:


//--------------------- .text._Z17fft_permute_smallP6float4S0_i --------------------------
	.section	.text._Z17fft_permute_smallP6float4S0_i,"ax",@progbits
	.align	128
        .global         _Z17fft_permute_smallP6float4S0_i
        .type           _Z17fft_permute_smallP6float4S0_i,@function
        .size           _Z17fft_permute_smallP6float4S0_i,(.L_x_34 - _Z17fft_permute_smallP6float4S0_i)
        .other          _Z17fft_permute_smallP6float4S0_i,@"STO_CUDA_ENTRY STV_DEFAULT"
_Z17fft_permute_smallP6float4S0_i:
.text._Z17fft_permute_smallP6float4S0_i:
[----:B------:R-:W-:Y:S08]  /*0000*/  LDC R1, c[0x0][0x37c] ;  /* 0x0000df00ff017b82 */ /* 0x000ff00000000800 */
[----:B------:R-:W0:Y:S02]  /*0010*/  LDC R11, c[0x0][0x390] ;  /* 0x0000e400ff0b7b82 */ /* 0x000e240000000800 */
[----:B0-----:R-:W-:-:S05]  /*0020*/  VIADD R0, R11, 0xfffffff5 ;  /* 0xfffffff50b007836 */ /* 0x001fca0000000000 */
[----:B------:R-:W-:-:S13]  /*0030*/  ISETP.GE.U32.AND P0, PT, R0, -0xa, PT ;  /* 0xfffffff60000780c */ /* 0x000fda0003f06070 */
[----:B------:R-:W-:Y:S05]  /*0040*/  @!P0 EXIT ;  /* 0x000000000000894d */ /* 0x000fea0003800000 */
[----:B------:R-:W0:Y:S01]  /*0050*/  S2R R8, SR_TID.X ;  /* 0x0000000000087919 */ /* 0x000e220000002100 */
[----:B------:R-:W0:Y:S01]  /*0060*/  S2UR UR4, SR_CTAID.X ;  /* 0x00000000000479c3 */ /* 0x000e220000002500 */
[----:B------:R-:W1:Y:S07]  /*0070*/  LDCU.64 UR6, c[0x0][0x358] ;  /* 0x00006b00ff0677ac */ /* 0x000e6e0008000a00 */
[----:B------:R-:W0:Y:S08]  /*0080*/  LDC R9, c[0x0][0x360] ;  /* 0x0000d800ff097b82 */ /* 0x000e300000000800 */
[----:B------:R-:W2:Y:S01]  /*0090*/  LDC.64 R4, c[0x0][0x380] ;  /* 0x0000e000ff047b82 */ /* 0x000ea20000000a00 */
[----:B0-----:R-:W-:-:S04]  /*00a0*/  IMAD R9, R9, UR4, R8 ;  /* 0x0000000409097c24 */ /* 0x001fc8000f8e0208 */
[----:B--2---:R-:W-:-:S06]  /*00b0*/  IMAD.WIDE.U32 R4, R9, 0x10, R4 ;  /* 0x0000001009047825 */ /* 0x004fcc00078e0004 */
[----:B-1----:R-:W2:Y:S01]  /*00c0*/  LDG.E.128 R4, desc[UR6][R4.64] ;  /* 0x0000000604047981 */ /* 0x002ea2000c1e1d00 */
[----:B------:R-:W0:Y:S01]  /*00d0*/  S2UR UR5, SR_CgaCtaId ;  /* 0x00000000000579c3 */ /* 0x000e220000008800 */
[----:B------:R-:W1:Y:S01]  /*00e0*/  BREV R0, R8 ;  /* 0x0000000800007301 */ /* 0x000e620000000000 */
[----:B------:R-:W-:Y:S01]  /*00f0*/  IMAD.MOV.U32 R2, RZ, RZ, -0x1 ;  /* 0xffffffffff027424 */ /* 0x000fe200078e00ff */
[----:B------:R-:W-:Y:S01]  /*0100*/  IADD3 R3, PT, PT, -R11, 0x20, RZ ;  /* 0x000000200b037810 */ /* 0x000fe20007ffe1ff */
[----:B------:R-:W-:-:S03]  /*0110*/  UMOV UR4, 0x400 ;  /* 0x0000040000047882 */ /* 0x000fc60000000000 */
[----:B------:R-:W-:Y:S02]  /*0120*/  SHF.L.U32 R11, R2, R11, RZ ;  /* 0x0000000b020b7219 */ /* 0x000fe400000006ff */
[----:B------:R-:W-:Y:S02]  /*0130*/  LEA.HI R2, R8, R8, RZ, 0x1b ;  /* 0x0000000808027211 */ /* 0x000fe400078fd8ff */
[----:B-1----:R-:W-:-:S04]  /*0140*/  SHF.R.U32.HI R0, RZ, R3, R0 ;  /* 0x00000003ff007219 */ /* 0x002fc80000011600 */
[----:B------:R-:W-:Y:S01]  /*0150*/  LOP3.LUT R0, R0, R11, R8, 0xf8, !PT ;  /* 0x0000000b00007212 */ /* 0x000fe200078ef808 */
[----:B0-----:R-:W-:-:S03]  /*0160*/  ULEA UR4, UR5, UR4, 0x18 ;  /* 0x0000000405047291 */ /* 0x001fc6000f8ec0ff */
[----:B------:R-:W-:-:S03]  /*0170*/  LEA.HI R3, R0, R0, RZ, 0x1b ;  /* 0x0000000000037211 */ /* 0x000fc600078fd8ff */
[----:B------:R-:W-:Y:S02]  /*0180*/  LEA R0, R2, UR4, 0x4 ;  /* 0x0000000402007c11 */ /* 0x000fe4000f8e20ff */
[----:B------:R-:W-:Y:S02]  /*0190*/  LEA R8, R3, UR4, 0x4 ;  /* 0x0000000403087c11 */ /* 0x000fe4000f8e20ff */
[----:B------:R-:W0:Y:S02]  /*01a0*/  LDC.64 R2, c[0x0][0x388] ;  /* 0x0000e200ff027b82 */ /* 0x000e240000000a00 */
[----:B0-----:R-:W-:Y:S01]  /*01b0*/  IMAD.WIDE.U32 R2, R9, 0x10, R2 ;  /* 0x0000001009027825 */ /* 0x001fe200078e0002 */
[----:B--2---:R-:W-:Y:S05]  /*01c0*/  STS.128 [R0], R4 ;  /* 0x0000000400007388 */ /* 0x004fea0000000c00 */
[----:B------:R-:W-:Y:S06]  /*01d0*/  BAR.SYNC.DEFER_BLOCKING 0x0 ;  /* 0x0000000000007b1d */ /* 0x000fec0000010000 */
[----:B------:R-:W0:Y:S04]  /*01e0*/  LDS.128 R12, [R8] ;  /* 0x00000000080c7984 */ /* 0x000e280000000c00 */
[----:B0-----:R-:W-:Y:S01]  /*01f0*/  STG.E.128 desc[UR6][R2.64], R12 ;  /* 0x0000000c02007986 */ /* 0x001fe2000c101d06 */
[----:B------:R-:W-:Y:S05]  /*0200*/  EXIT ;  /* 0x000000000000794d */ /* 0x000fea0003800000 */
.L_x_27:
        /* <DEDUP_REMOVED lines=15> */
.L_x_34:


//--------------------- .text._Z11fft_permuteP6float4S0_i --------------------------
	.section	.text._Z11fft_permuteP6float4S0_i,"ax",@progbits
	.align	128
        .global         _Z11fft_permuteP6float4S0_i
        .type           _Z11fft_permuteP6float4S0_i,@function
        .size           _Z11fft_permuteP6float4S0_i,(.L_x_35 - _Z11fft_permuteP6float4S0_i)
        .other          _Z11fft_permuteP6float4S0_i,@"STO_CUDA_ENTRY STV_DEFAULT"
_Z11fft_permuteP6float4S0_i:
.text._Z11fft_permuteP6float4S0_i:
[----:B------:R-:W-:Y:S01]  /*0000*/  LDC R1, c[0x0][0x37c] ;  /* 0x0000df00ff017b82 */ /* 0x000fe20000000800 */
[----:B------:R-:W0:Y:S01]  /*0010*/  S2R R13, SR_TID.Y ;  /* 0x00000000000d7919 */ /* 0x000e220000002200 */
[----:B------:R-:W1:Y:S06]  /*0020*/  LDCU UR5, c[0x0][0x390] ;  /* 0x00007200ff0577ac */ /* 0x000e6c0008000800 */
[----:B------:R-:W2:Y:S01]  /*0030*/  LDC.64 R4, c[0x0][0x380] ;  /* 0x0000e000ff047b82 */ /* 0x000ea20000000a00 */
[----:B------:R-:W3:Y:S01]  /*0040*/  S2R R11, SR_TID.X ;  /* 0x00000000000b7919 */ /* 0x000ee20000002100 */
[----:B------:R-:W4:Y:S01]  /*0050*/  LDCU.64 UR6, c[0x0][0x358] ;  /* 0x00006b00ff0677ac */ /* 0x000f220008000a00 */
[----:B------:R-:W5:Y:S01]  /*0060*/  S2R R3, SR_CTAID.X ;  /* 0x0000000000037919 */ /* 0x000f620000002500 */
[----:B-1----:R-:W-:-:S06]  /*0070*/  UIADD3 UR4, UPT, UPT, UR5, -0x5, URZ ;  /* 0xfffffffb05047890 */ /* 0x002fcc000fffe0ff */
[----:B0-----:R-:W-:-:S05]  /*0080*/  SHF.L.U32 R0, R13, UR4, RZ ;  /* 0x000000040d007c19 */ /* 0x001fca00080006ff */
[----:B---3--:R-:W-:-:S04]  /*0090*/  IMAD.IADD R0, R0, 0x1, R11 ;  /* 0x0000000100007824 */ /* 0x008fc800078e020b */
[----:B-----5:R-:W-:-:S04]  /*00a0*/  IMAD R3, R3, 0x20, R0 ;  /* 0x0000002003037824 */ /* 0x020fc800078e0200 */
[----:B--2---:R-:W-:-:S06]  /*00b0*/  IMAD.WIDE.U32 R4, R3, 0x10, R4 ;  /* 0x0000001003047825 */ /* 0x004fcc00078e0004 */
[----:B----4-:R-:W2:Y:S01]  /*00c0*/  LDG.E.128 R4, desc[UR6][R4.64] ;  /* 0x0000000604047981 */ /* 0x010ea2000c1e1d00 */
[----:B------:R-:W-:Y:S01]  /*00d0*/  MOV R2, 0x400 ;  /* 0x0000040000027802 */ /* 0x000fe20000000f00 */
[----:B------:R-:W0:Y:S01]  /*00e0*/  BREV R3, R3 ;  /* 0x0000000300037301 */ /* 0x000e220000000000 */
[----:B------:R-:W-:Y:S01]  /*00f0*/  UIADD3 UR5, UPT, UPT, -UR5, 0x20, URZ ;  /* 0x0000002005057890 */ /* 0x000fe2000fffe1ff */
[----:B------:R-:W1:Y:S05]  /*0100*/  S2R R9, SR_CgaCtaId ;  /* 0x0000000000097919 */ /* 0x000e6a0000008800 */
[--C-:B0-----:R-:W-:Y:S01]  /*0110*/  SHF.R.U32.HI R12, RZ, UR5, R3.reuse ;  /* 0x00000005ff0c7c19 */ /* 0x101fe20008011603 */
[----:B------:R-:W-:Y:S01]  /*0120*/  UMOV UR5, 0x1 ;  /* 0x0000000100057882 */ /* 0x000fe20000000000 */
[----:B------:R-:W-:Y:S01]  /*0130*/  SHF.R.U32.HI R10, RZ, 0x19, R3 ;  /* 0x00000019ff0a7819 */ /* 0x000fe20000011603 */
[----:B------:R-:W-:-:S03]  /*0140*/  USHF.L.U32 UR4, UR5, UR4, URZ ;  /* 0x0000000405047299 */ /* 0x000fc600080006ff */
[----:B------:R-:W-:Y:S01]  /*0150*/  LOP3.LUT R10, R10, 0x7c, RZ, 0xc0, !PT ;  /* 0x0000007c0a0a7812 */ /* 0x000fe200078ec0ff */
[----:B------:R-:W-:Y:S01]  /*0160*/  UIADD3 UR4, UPT, UPT, UR4, -0x20, URZ ;  /* 0xffffffe004047890 */ /* 0x000fe2000fffe0ff */
[----:B-1----:R-:W-:Y:S02]  /*0170*/  LEA R2, R9, R2, 0x18 ;  /* 0x0000000209027211 */ /* 0x002fe400078ec0ff */
[----:B------:R-:W-:-:S03]  /*0180*/  LOP3.LUT R9, R12, 0x1f, RZ, 0xc0, !PT ;  /* 0x0000001f0c097812 */ /* 0x000fc600078ec0ff */
[--C-:B------:R-:W-:Y:S02]  /*0190*/  IMAD R8, R11, 0x84, R2.reuse ;  /* 0x000000840b087824 */ /* 0x100fe400078e0202 */
[----:B------:R-:W-:Y:S02]  /*01a0*/  IMAD R9, R9, 0x84, R2 ;  /* 0x0000008409097824 */ /* 0x000fe400078e0202 */
[----:B------:R-:W0:Y:S01]  /*01b0*/  LDC.64 R2, c[0x0][0x388] ;  /* 0x0000e200ff027b82 */ /* 0x000e220000000a00 */
[----:B------:R-:W-:Y:S01]  /*01c0*/  LEA R13, R13, R8, 0x2 ;  /* 0x000000080d0d7211 */ /* 0x000fe200078e10ff */
[----:B------:R-:W-:-:S04]  /*01d0*/  IMAD.IADD R14, R9, 0x1, R10 ;  /* 0x00000001090e7824 */ /* 0x000fc800078e020a */
[----:B--2---:R-:W-:Y:S04]  /*01e0*/  STS [R13], R4 ;  /* 0x000000040d007388 */ /* 0x004fe80000000800 */
[----:B------:R1:W-:Y:S04]  /*01f0*/  STS [R13+0x1080], R5 ;  /* 0x001080050d007388 */ /* 0x0003e80000000800 */
[----:B------:R-:W-:Y:S04]  /*0200*/  STS [R13+0x2100], R6 ;  /* 0x002100060d007388 */ /* 0x000fe80000000800 */
[----:B------:R-:W-:Y:S01]  /*0210*/  STS [R13+0x3180], R7 ;  /* 0x003180070d007388 */ /* 0x000fe20000000800 */
[----:B-1----:R-:W-:Y:S01]  /*0220*/  LOP3.LUT R5, R12, UR4, RZ, 0xc0, !PT ;  /* 0x000000040c057c12 */ /* 0x002fe2000f8ec0ff */
[----:B------:R-:W-:Y:S03]  /*0230*/  BAR.SYNC.DEFER_BLOCKING 0x0 ;  /* 0x0000000000007b1d */ /* 0x000fe60000010000 */
[----:B------:R-:W-:-:S05]  /*0240*/  IADD3 R5, PT, PT, R0, R5, RZ ;  /* 0x0000000500057210 */ /* 0x000fca0007ffe0ff */
[----:B0-----:R-:W-:Y:S01]  /*0250*/  IMAD.WIDE.U32 R2, R5, 0x10, R2 ;  /* 0x0000001005027825 */ /* 0x001fe200078e0002 */
[----:B------:R-:W-:Y:S04]  /*0260*/  LDS R8, [R14] ;  /* 0x000000000e087984 */ /* 0x000fe80000000800 */
[----:B------:R-:W-:Y:S04]  /*0270*/  LDS R9, [R14+0x1080] ;  /* 0x001080000e097984 */ /* 0x000fe80000000800 */
[----:B------:R-:W-:Y:S04]  /*0280*/  LDS R10, [R14+0x2100] ;  /* 0x002100000e0a7984 */ /* 0x000fe80000000800 */
[----:B------:R-:W0:Y:S04]  /*0290*/  LDS R11, [R14+0x3180] ;  /* 0x003180000e0b7984 */ /* 0x000e280000000800 */
[----:B0-----:R-:W-:Y:S01]  /*02a0*/  STG.E.128 desc[UR6][R2.64], R8 ;  /* 0x0000000802007986 */ /* 0x001fe2000c101d06 */
[----:B------:R-:W-:Y:S05]  /*02b0*/  EXIT ;  /* 0x000000000000794d */ /* 0x000fea0003800000 */
.L_x_28:
        /* <DEDUP_REMOVED lines=12> */
.L_x_35:


//--------------------- .nv.global.init           --------------------------
	.section	.nv.global.init,"aw",@progbits
	.align	16
.nv.global.init:
	.type		__cudart_sin_cos_coeffs,@object
	.size		__cudart_sin_cos_coeffs,(pi2 - __cudart_sin_cos_coeffs)
__cudart_sin_cos_coeffs:
        /*0000*/ 	.byte	0x46, 0xd2, 0xb0, 0x2c, 0xf1, 0xe5, 0x5a, 0xbe, 0x92, 0xe3, 0xac, 0x69, 0xe3, 0x1d, 0xc7, 0x3e
        /*0010*/ 	.byte	0xa1, 0x62, 0xdb, 0x19, 0xa0, 0x01, 0x2a, 0xbf, 0x18, 0x08, 0x11, 0x11, 0x11, 0x11, 0x81, 0x3f
        /*0020*/ 	.byte	0x54, 0x55, 0x55, 0x55, 0x55, 0x55, 0xc5, 0xbf, 0x00, 0x00, 0x00, 0x00, 0x00, 0x00, 0x00, 0x00
        /*0030*/ 	.byte	0x00, 0x00, 0x00, 0x00, 0x00, 0x00, 0x00, 0x00, 0x64, 0x81, 0xfd, 0x20, 0x83, 0xff, 0xa8, 0xbd
        /*0040*/ 	.byte	0x28, 0x85, 0xef, 0xc1, 0xa7, 0xee, 0x21, 0x3e, 0xd9, 0xe6, 0x06, 0x8e, 0x4f, 0x7e, 0x92, 0xbe
        /*0050*/ 	.byte	0xe9, 0xbc, 0xdd, 0x19, 0xa0, 0x01, 0xfa, 0x3e, 0x47, 0x5d, 0xc1, 0x16, 0x6c, 0xc1, 0x56, 0xbf
        /*0060*/ 	.byte	0x51, 0x55, 0x55, 0x55, 0x55, 0x55, 0xa5, 0x3f, 0x00, 0x00, 0x00, 0x00, 0x00, 0x00, 0xe0, 0xbf
        /*0070*/ 	.byte	0x00, 0x00, 0x00, 0x00, 0x00, 0x00, 0xf0, 0x3f, 0x00, 0x00, 0x00, 0x00, 0x00, 0x00, 0x00, 0x00
	.type		pi2,@object
	.size		pi2,(__cudart_i2opi_d - pi2)
pi2:
        /*0080*/ 	.byte	0x18, 0x2d, 0x44, 0x54, 0xfb, 0x21, 0x19, 0x40
	.type		__cudart_i2opi_d,@object
	.size		__cudart_i2opi_d,(.L_1 - __cudart_i2opi_d)
__cudart_i2opi_d:
        /* <DEDUP_REMOVED lines=9> */
.L_1:


//--------------------- .nv.shared.reserved.0     --------------------------
	.section	.nv.shared.reserved.0,"aw",@nobits
	.weak		__nv_reservedSMEM_offset_0_alias
	.size		__nv_reservedSMEM_offset_0_alias, 0, 64
	.other		__nv_reservedSMEM_offset_0_alias,@"STO_CUDA_RESERVED_SHARED STV_DEFAULT"
__nv_reservedSMEM_offset_0_alias:
	.zero		0
	.zero		64


//--------------------- .nv.shared._Z5fft_aP6float4S0_S0_i --------------------------
	.section	.nv.shared._Z5fft_aP6float4S0_S0_i,"aw",@nobits
	.sectionflags	@""
	.align	16
.nv.shared._Z5fft_aP6float4S0_S0_i:
	.zero		17408


//--------------------- .nv.shared._Z13fft_transposeP6float4S0_iiS0_j --------------------------
	.section	.nv.shared._Z13fft_transposeP6float4S0_iiS0_j,"aw",@nobits
	.sectionflags	@""
	.align	16
.nv.shared._Z13fft_transposeP6float4S0_iiS0_j:
	.zero		17920


//--------------------- .nv.shared._Z17fft_permute_smallP6float4S0_i --------------------------
	.section	.nv.shared._Z17fft_permute_smallP6float4S0_i,"aw",@nobits
	.sectionflags	@""
	.align	16
.nv.shared._Z17fft_permute_smallP6float4S0_i:
	.zero		17920


//--------------------- .nv.shared._Z11fft_permuteP6float4S0_i --------------------------
	.section	.nv.shared._Z11fft_permuteP6float4S0_i,"aw",@nobits
	.sectionflags	@""
	.align	4
.nv.shared._Z11fft_permuteP6float4S0_i:
	.zero		17920


//--------------------- .nv.constant0._Z8sintableP6float4 --------------------------
	.section	.nv.constant0._Z8sintableP6float4,"a",@progbits
	.sectionflags	@""
	.align	4
.nv.constant0._Z8sintableP6float4:
	.zero		904


//--------------------- .nv.constant0._Z5fft_aP6float4S0_S0_i --------------------------
	.section	.nv.constant0._Z5fft_aP6float4S0_S0_i,"a",@progbits
	.sectionflags	@""
	.align	4
.nv.constant0._Z5fft_aP6float4S0_S0_i:
	.zero		924


//--------------------- .nv.constant0._Z13fft_transposeP6float4S0_iiS0_j --------------------------
	.section	.nv.constant0._Z13fft_transposeP6float4S0_iiS0_j,"a",@progbits
	.sectionflags	@""
	.align	4
.nv.constant0._Z13fft_transposeP6float4S0_iiS0_j:
	.zero		932


//--------------------- .nv.constant0._Z17fft_permute_smallP6float4S0_i --------------------------
	.section	.nv.constant0._Z17fft_permute_smallP6float4S0_i,"a",@progbits
	.sectionflags	@""
	.align	4
.nv.constant0._Z17fft_permute_smallP6float4S0_i:
	.zero		916


//--------------------- .nv.constant0._Z11fft_permuteP6float4S0_i --------------------------
	.section	.nv.constant0._Z11fft_permuteP6float4S0_i,"a",@progbits
	.sectionflags	@""
	.align	4
.nv.constant0._Z11fft_permuteP6float4S0_i:
	.zero		916


//--------------------- SYMBOLS --------------------------

	.type		.nv.reservedSmem.offset0,@object
	.size		.nv.reservedSmem.offset0,0x4
	.type		.nv.reservedSmem.cap,@object
	.size		.nv.reservedSmem.cap,0x4
